//
// Generated by NVIDIA NVVM Compiler
//
// Compiler Build ID: CL-36424714
// Cuda compilation tools, release 13.0, V13.0.88
// Based on NVVM 20.0.0
//

.version 9.0
.target sm_100
.address_size 64

	// .globl	_Z9init_randiiPf
.global .align 4 .b8 precalc_xorwow_matrix[102400];
.global .align 4 .b8 precalc_xorwow_offset_matrix[102400];
.global .align 4 .b8 mrg32k3aM1[2304];
.global .align 4 .b8 mrg32k3aM2[2304];
.global .align 4 .b8 mrg32k3aM1SubSeq[2016];
.global .align 4 .b8 mrg32k3aM2SubSeq[2016];
.global .align 4 .b8 mrg32k3aM1Seq[2304];
.global .align 4 .b8 mrg32k3aM2Seq[2304];
.const .align 8 .b8 __cr_lgamma_table[72];

.visible .entry _Z9init_randiiPf(
	.param .u32 _Z9init_randiiPf_param_0,
	.param .u32 _Z9init_randiiPf_param_1,
	.param .u64 .ptr .align 1 _Z9init_randiiPf_param_2
)
{
	.local .align 8 .b8 	__local_depot0[48];
	.reg .b64 	%SP;
	.reg .b64 	%SPL;
	.reg .pred 	%p<69>;
	.reg .b32 	%r<1218>;
	.reg .b32 	%f<35>;
	.reg .b64 	%rd<27>;

	mov.u64 	%SPL, __local_depot0;
	ld.param.u32 	%r542, [_Z9init_randiiPf_param_0];
	ld.param.u32 	%r543, [_Z9init_randiiPf_param_1];
	ld.param.u64 	%rd10, [_Z9init_randiiPf_param_2];
	mov.u32 	%r544, %ctaid.x;
	mov.u32 	%r545, %ntid.x;
	mov.u32 	%r546, %tid.x;
	mad.lo.s32 	%r1, %r544, %r545, %r546;
	mov.u32 	%r547, %ctaid.y;
	mov.u32 	%r548, %ntid.y;
	mov.u32 	%r549, %tid.y;
	mad.lo.s32 	%r2, %r547, %r548, %r549;
	setp.ge.s32 	%p1, %r2, %r543;
	setp.ge.s32 	%p2, %r1, %r542;
	or.pred  	%p3, %p2, %p1;
	@%p3 bra 	$L__BB0_117;
	add.u64 	%rd1, %SPL, 0;
	mad.lo.s32 	%r553, %r2, %r542, %r1;
	cvt.s64.s32 	%rd2, %r553;
	mov.b32 	%r952, -9920396;
	mov.b32 	%r554, -771510409;
	st.local.v2.u32 	[%rd1], {%r554, %r952};
	mov.b32 	%r555, -123459836;
	mov.b32 	%r951, -308902214;
	st.local.v2.u32 	[%rd1+8], {%r951, %r555};
	mov.b32 	%r948, -127593864;
	mov.b32 	%r556, -589760388;
	st.local.v2.u32 	[%rd1+16], {%r556, %r948};
	setp.eq.s32 	%p4, %r553, 0;
	@%p4 bra 	$L__BB0_116;
	mov.b32 	%r935, 0;
	mov.b32 	%r952, -9920396;
	mov.b32 	%r951, -308902214;
	mov.b32 	%r948, -127593864;
	mov.u64 	%rd13, precalc_xorwow_matrix;
	mov.u64 	%rd26, %rd2;
$L__BB0_3:
	mov.u64 	%rd3, %rd26;
	and.b64  	%rd4, %rd3, 3;
	setp.eq.s64 	%p5, %rd4, 0;
	@%p5 bra 	$L__BB0_115;
	mul.wide.u32 	%rd12, %r935, 3200;
	add.s64 	%rd5, %rd13, %rd12;
	mov.b32 	%r948, 0;
	mov.u32 	%r949, %r948;
	mov.u32 	%r950, %r948;
	mov.u32 	%r951, %r948;
	mov.u32 	%r952, %r948;
	mov.u32 	%r941, %r948;
$L__BB0_5:
	mul.wide.u32 	%rd14, %r941, 4;
	add.s64 	%rd15, %rd1, %rd14;
	ld.local.u32 	%r13, [%rd15+4];
	shl.b32 	%r14, %r941, 5;
	mov.b32 	%r947, 0;
$L__BB0_6:
	.pragma "nounroll";
	shr.u32 	%r563, %r13, %r947;
	and.b32  	%r564, %r563, 1;
	setp.eq.b32 	%p6, %r564, 1;
	not.pred 	%p7, %p6;
	add.s32 	%r565, %r14, %r947;
	mul.lo.s32 	%r566, %r565, 5;
	mul.wide.u32 	%rd16, %r566, 4;
	add.s64 	%rd6, %rd5, %rd16;
	@%p7 bra 	$L__BB0_8;
	ld.global.u32 	%r567, [%rd6];
	xor.b32  	%r952, %r952, %r567;
	ld.global.u32 	%r568, [%rd6+4];
	xor.b32  	%r951, %r951, %r568;
	ld.global.u32 	%r569, [%rd6+8];
	xor.b32  	%r950, %r950, %r569;
	ld.global.u32 	%r570, [%rd6+12];
	xor.b32  	%r949, %r949, %r570;
	ld.global.u32 	%r571, [%rd6+16];
	xor.b32  	%r948, %r948, %r571;
$L__BB0_8:
	and.b32  	%r573, %r563, 2;
	setp.eq.s32 	%p8, %r573, 0;
	@%p8 bra 	$L__BB0_10;
	ld.global.u32 	%r574, [%rd6+20];
	xor.b32  	%r952, %r952, %r574;
	ld.global.u32 	%r575, [%rd6+24];
	xor.b32  	%r951, %r951, %r575;
	ld.global.u32 	%r576, [%rd6+28];
	xor.b32  	%r950, %r950, %r576;
	ld.global.u32 	%r577, [%rd6+32];
	xor.b32  	%r949, %r949, %r577;
	ld.global.u32 	%r578, [%rd6+36];
	xor.b32  	%r948, %r948, %r578;
$L__BB0_10:
	and.b32  	%r580, %r563, 4;
	setp.eq.s32 	%p9, %r580, 0;
	@%p9 bra 	$L__BB0_12;
	ld.global.u32 	%r581, [%rd6+40];
	xor.b32  	%r952, %r952, %r581;
	ld.global.u32 	%r582, [%rd6+44];
	xor.b32  	%r951, %r951, %r582;
	ld.global.u32 	%r583, [%rd6+48];
	xor.b32  	%r950, %r950, %r583;
	ld.global.u32 	%r584, [%rd6+52];
	xor.b32  	%r949, %r949, %r584;
	ld.global.u32 	%r585, [%rd6+56];
	xor.b32  	%r948, %r948, %r585;
$L__BB0_12:
	and.b32  	%r587, %r563, 8;
	setp.eq.s32 	%p10, %r587, 0;
	@%p10 bra 	$L__BB0_14;
	ld.global.u32 	%r588, [%rd6+60];
	xor.b32  	%r952, %r952, %r588;
	ld.global.u32 	%r589, [%rd6+64];
	xor.b32  	%r951, %r951, %r589;
	ld.global.u32 	%r590, [%rd6+68];
	xor.b32  	%r950, %r950, %r590;
	ld.global.u32 	%r591, [%rd6+72];
	xor.b32  	%r949, %r949, %r591;
	ld.global.u32 	%r592, [%rd6+76];
	xor.b32  	%r948, %r948, %r592;
$L__BB0_14:
	and.b32  	%r594, %r563, 16;
	setp.eq.s32 	%p11, %r594, 0;
	@%p11 bra 	$L__BB0_16;
	ld.global.u32 	%r595, [%rd6+80];
	xor.b32  	%r952, %r952, %r595;
	ld.global.u32 	%r596, [%rd6+84];
	xor.b32  	%r951, %r951, %r596;
	ld.global.u32 	%r597, [%rd6+88];
	xor.b32  	%r950, %r950, %r597;
	ld.global.u32 	%r598, [%rd6+92];
	xor.b32  	%r949, %r949, %r598;
	ld.global.u32 	%r599, [%rd6+96];
	xor.b32  	%r948, %r948, %r599;
$L__BB0_16:
	and.b32  	%r601, %r563, 32;
	setp.eq.s32 	%p12, %r601, 0;
	@%p12 bra 	$L__BB0_18;
	ld.global.u32 	%r602, [%rd6+100];
	xor.b32  	%r952, %r952, %r602;
	ld.global.u32 	%r603, [%rd6+104];
	xor.b32  	%r951, %r951, %r603;
	ld.global.u32 	%r604, [%rd6+108];
	xor.b32  	%r950, %r950, %r604;
	ld.global.u32 	%r605, [%rd6+112];
	xor.b32  	%r949, %r949, %r605;
	ld.global.u32 	%r606, [%rd6+116];
	xor.b32  	%r948, %r948, %r606;
$L__BB0_18:
	and.b32  	%r608, %r563, 64;
	setp.eq.s32 	%p13, %r608, 0;
	@%p13 bra 	$L__BB0_20;
	ld.global.u32 	%r609, [%rd6+120];
	xor.b32  	%r952, %r952, %r609;
	ld.global.u32 	%r610, [%rd6+124];
	xor.b32  	%r951, %r951, %r610;
	ld.global.u32 	%r611, [%rd6+128];
	xor.b32  	%r950, %r950, %r611;
	ld.global.u32 	%r612, [%rd6+132];
	xor.b32  	%r949, %r949, %r612;
	ld.global.u32 	%r613, [%rd6+136];
	xor.b32  	%r948, %r948, %r613;
$L__BB0_20:
	and.b32  	%r615, %r563, 128;
	setp.eq.s32 	%p14, %r615, 0;
	@%p14 bra 	$L__BB0_22;
	ld.global.u32 	%r616, [%rd6+140];
	xor.b32  	%r952, %r952, %r616;
	ld.global.u32 	%r617, [%rd6+144];
	xor.b32  	%r951, %r951, %r617;
	ld.global.u32 	%r618, [%rd6+148];
	xor.b32  	%r950, %r950, %r618;
	ld.global.u32 	%r619, [%rd6+152];
	xor.b32  	%r949, %r949, %r619;
	ld.global.u32 	%r620, [%rd6+156];
	xor.b32  	%r948, %r948, %r620;
$L__BB0_22:
	and.b32  	%r622, %r563, 256;
	setp.eq.s32 	%p15, %r622, 0;
	@%p15 bra 	$L__BB0_24;
	ld.global.u32 	%r623, [%rd6+160];
	xor.b32  	%r952, %r952, %r623;
	ld.global.u32 	%r624, [%rd6+164];
	xor.b32  	%r951, %r951, %r624;
	ld.global.u32 	%r625, [%rd6+168];
	xor.b32  	%r950, %r950, %r625;
	ld.global.u32 	%r626, [%rd6+172];
	xor.b32  	%r949, %r949, %r626;
	ld.global.u32 	%r627, [%rd6+176];
	xor.b32  	%r948, %r948, %r627;
$L__BB0_24:
	and.b32  	%r629, %r563, 512;
	setp.eq.s32 	%p16, %r629, 0;
	@%p16 bra 	$L__BB0_26;
	ld.global.u32 	%r630, [%rd6+180];
	xor.b32  	%r952, %r952, %r630;
	ld.global.u32 	%r631, [%rd6+184];
	xor.b32  	%r951, %r951, %r631;
	ld.global.u32 	%r632, [%rd6+188];
	xor.b32  	%r950, %r950, %r632;
	ld.global.u32 	%r633, [%rd6+192];
	xor.b32  	%r949, %r949, %r633;
	ld.global.u32 	%r634, [%rd6+196];
	xor.b32  	%r948, %r948, %r634;
$L__BB0_26:
	and.b32  	%r636, %r563, 1024;
	setp.eq.s32 	%p17, %r636, 0;
	@%p17 bra 	$L__BB0_28;
	ld.global.u32 	%r637, [%rd6+200];
	xor.b32  	%r952, %r952, %r637;
	ld.global.u32 	%r638, [%rd6+204];
	xor.b32  	%r951, %r951, %r638;
	ld.global.u32 	%r639, [%rd6+208];
	xor.b32  	%r950, %r950, %r639;
	ld.global.u32 	%r640, [%rd6+212];
	xor.b32  	%r949, %r949, %r640;
	ld.global.u32 	%r641, [%rd6+216];
	xor.b32  	%r948, %r948, %r641;
$L__BB0_28:
	and.b32  	%r643, %r563, 2048;
	setp.eq.s32 	%p18, %r643, 0;
	@%p18 bra 	$L__BB0_30;
	ld.global.u32 	%r644, [%rd6+220];
	xor.b32  	%r952, %r952, %r644;
	ld.global.u32 	%r645, [%rd6+224];
	xor.b32  	%r951, %r951, %r645;
	ld.global.u32 	%r646, [%rd6+228];
	xor.b32  	%r950, %r950, %r646;
	ld.global.u32 	%r647, [%rd6+232];
	xor.b32  	%r949, %r949, %r647;
	ld.global.u32 	%r648, [%rd6+236];
	xor.b32  	%r948, %r948, %r648;
$L__BB0_30:
	and.b32  	%r650, %r563, 4096;
	setp.eq.s32 	%p19, %r650, 0;
	@%p19 bra 	$L__BB0_32;
	ld.global.u32 	%r651, [%rd6+240];
	xor.b32  	%r952, %r952, %r651;
	ld.global.u32 	%r652, [%rd6+244];
	xor.b32  	%r951, %r951, %r652;
	ld.global.u32 	%r653, [%rd6+248];
	xor.b32  	%r950, %r950, %r653;
	ld.global.u32 	%r654, [%rd6+252];
	xor.b32  	%r949, %r949, %r654;
	ld.global.u32 	%r655, [%rd6+256];
	xor.b32  	%r948, %r948, %r655;
$L__BB0_32:
	and.b32  	%r657, %r563, 8192;
	setp.eq.s32 	%p20, %r657, 0;
	@%p20 bra 	$L__BB0_34;
	ld.global.u32 	%r658, [%rd6+260];
	xor.b32  	%r952, %r952, %r658;
	ld.global.u32 	%r659, [%rd6+264];
	xor.b32  	%r951, %r951, %r659;
	ld.global.u32 	%r660, [%rd6+268];
	xor.b32  	%r950, %r950, %r660;
	ld.global.u32 	%r661, [%rd6+272];
	xor.b32  	%r949, %r949, %r661;
	ld.global.u32 	%r662, [%rd6+276];
	xor.b32  	%r948, %r948, %r662;
$L__BB0_34:
	and.b32  	%r664, %r563, 16384;
	setp.eq.s32 	%p21, %r664, 0;
	@%p21 bra 	$L__BB0_36;
	ld.global.u32 	%r665, [%rd6+280];
	xor.b32  	%r952, %r952, %r665;
	ld.global.u32 	%r666, [%rd6+284];
	xor.b32  	%r951, %r951, %r666;
	ld.global.u32 	%r667, [%rd6+288];
	xor.b32  	%r950, %r950, %r667;
	ld.global.u32 	%r668, [%rd6+292];
	xor.b32  	%r949, %r949, %r668;
	ld.global.u32 	%r669, [%rd6+296];
	xor.b32  	%r948, %r948, %r669;
$L__BB0_36:
	and.b32  	%r671, %r563, 32768;
	setp.eq.s32 	%p22, %r671, 0;
	@%p22 bra 	$L__BB0_38;
	ld.global.u32 	%r672, [%rd6+300];
	xor.b32  	%r952, %r952, %r672;
	ld.global.u32 	%r673, [%rd6+304];
	xor.b32  	%r951, %r951, %r673;
	ld.global.u32 	%r674, [%rd6+308];
	xor.b32  	%r950, %r950, %r674;
	ld.global.u32 	%r675, [%rd6+312];
	xor.b32  	%r949, %r949, %r675;
	ld.global.u32 	%r676, [%rd6+316];
	xor.b32  	%r948, %r948, %r676;
$L__BB0_38:
	add.s32 	%r947, %r947, 16;
	setp.ne.s32 	%p23, %r947, 32;
	@%p23 bra 	$L__BB0_6;
	mad.lo.s32 	%r677, %r941, -31, %r14;
	add.s32 	%r941, %r677, 1;
	setp.ne.s32 	%p24, %r941, 5;
	@%p24 bra 	$L__BB0_5;
	st.local.u32 	[%rd1+4], %r952;
	st.local.v2.u32 	[%rd1+8], {%r951, %r950};
	st.local.v2.u32 	[%rd1+16], {%r949, %r948};
	setp.eq.s64 	%p25, %rd4, 1;
	@%p25 bra 	$L__BB0_115;
	mov.b32 	%r948, 0;
	mov.u32 	%r1041, %r948;
	mov.u32 	%r1042, %r948;
	mov.u32 	%r951, %r948;
	mov.u32 	%r952, %r948;
	mov.u32 	%r1033, %r948;
$L__BB0_42:
	mul.wide.u32 	%rd17, %r1033, 4;
	add.s64 	%rd18, %rd1, %rd17;
	ld.local.u32 	%r189, [%rd18+4];
	shl.b32 	%r190, %r1033, 5;
	mov.b32 	%r1039, 0;
$L__BB0_43:
	.pragma "nounroll";
	shr.u32 	%r680, %r189, %r1039;
	and.b32  	%r681, %r680, 1;
	setp.eq.b32 	%p26, %r681, 1;
	not.pred 	%p27, %p26;
	add.s32 	%r682, %r190, %r1039;
	mul.lo.s32 	%r683, %r682, 5;
	mul.wide.u32 	%rd19, %r683, 4;
	add.s64 	%rd7, %rd5, %rd19;
	@%p27 bra 	$L__BB0_45;
	ld.global.u32 	%r684, [%rd7];
	xor.b32  	%r952, %r952, %r684;
	ld.global.u32 	%r685, [%rd7+4];
	xor.b32  	%r951, %r951, %r685;
	ld.global.u32 	%r686, [%rd7+8];
	xor.b32  	%r1042, %r1042, %r686;
	ld.global.u32 	%r687, [%rd7+12];
	xor.b32  	%r1041, %r1041, %r687;
	ld.global.u32 	%r688, [%rd7+16];
	xor.b32  	%r948, %r948, %r688;
$L__BB0_45:
	and.b32  	%r690, %r680, 2;
	setp.eq.s32 	%p28, %r690, 0;
	@%p28 bra 	$L__BB0_47;
	ld.global.u32 	%r691, [%rd7+20];
	xor.b32  	%r952, %r952, %r691;
	ld.global.u32 	%r692, [%rd7+24];
	xor.b32  	%r951, %r951, %r692;
	ld.global.u32 	%r693, [%rd7+28];
	xor.b32  	%r1042, %r1042, %r693;
	ld.global.u32 	%r694, [%rd7+32];
	xor.b32  	%r1041, %r1041, %r694;
	ld.global.u32 	%r695, [%rd7+36];
	xor.b32  	%r948, %r948, %r695;
$L__BB0_47:
	and.b32  	%r697, %r680, 4;
	setp.eq.s32 	%p29, %r697, 0;
	@%p29 bra 	$L__BB0_49;
	ld.global.u32 	%r698, [%rd7+40];
	xor.b32  	%r952, %r952, %r698;
	ld.global.u32 	%r699, [%rd7+44];
	xor.b32  	%r951, %r951, %r699;
	ld.global.u32 	%r700, [%rd7+48];
	xor.b32  	%r1042, %r1042, %r700;
	ld.global.u32 	%r701, [%rd7+52];
	xor.b32  	%r1041, %r1041, %r701;
	ld.global.u32 	%r702, [%rd7+56];
	xor.b32  	%r948, %r948, %r702;
$L__BB0_49:
	and.b32  	%r704, %r680, 8;
	setp.eq.s32 	%p30, %r704, 0;
	@%p30 bra 	$L__BB0_51;
	ld.global.u32 	%r705, [%rd7+60];
	xor.b32  	%r952, %r952, %r705;
	ld.global.u32 	%r706, [%rd7+64];
	xor.b32  	%r951, %r951, %r706;
	ld.global.u32 	%r707, [%rd7+68];
	xor.b32  	%r1042, %r1042, %r707;
	ld.global.u32 	%r708, [%rd7+72];
	xor.b32  	%r1041, %r1041, %r708;
	ld.global.u32 	%r709, [%rd7+76];
	xor.b32  	%r948, %r948, %r709;
$L__BB0_51:
	and.b32  	%r711, %r680, 16;
	setp.eq.s32 	%p31, %r711, 0;
	@%p31 bra 	$L__BB0_53;
	ld.global.u32 	%r712, [%rd7+80];
	xor.b32  	%r952, %r952, %r712;
	ld.global.u32 	%r713, [%rd7+84];
	xor.b32  	%r951, %r951, %r713;
	ld.global.u32 	%r714, [%rd7+88];
	xor.b32  	%r1042, %r1042, %r714;
	ld.global.u32 	%r715, [%rd7+92];
	xor.b32  	%r1041, %r1041, %r715;
	ld.global.u32 	%r716, [%rd7+96];
	xor.b32  	%r948, %r948, %r716;
$L__BB0_53:
	and.b32  	%r718, %r680, 32;
	setp.eq.s32 	%p32, %r718, 0;
	@%p32 bra 	$L__BB0_55;
	ld.global.u32 	%r719, [%rd7+100];
	xor.b32  	%r952, %r952, %r719;
	ld.global.u32 	%r720, [%rd7+104];
	xor.b32  	%r951, %r951, %r720;
	ld.global.u32 	%r721, [%rd7+108];
	xor.b32  	%r1042, %r1042, %r721;
	ld.global.u32 	%r722, [%rd7+112];
	xor.b32  	%r1041, %r1041, %r722;
	ld.global.u32 	%r723, [%rd7+116];
	xor.b32  	%r948, %r948, %r723;
$L__BB0_55:
	and.b32  	%r725, %r680, 64;
	setp.eq.s32 	%p33, %r725, 0;
	@%p33 bra 	$L__BB0_57;
	ld.global.u32 	%r726, [%rd7+120];
	xor.b32  	%r952, %r952, %r726;
	ld.global.u32 	%r727, [%rd7+124];
	xor.b32  	%r951, %r951, %r727;
	ld.global.u32 	%r728, [%rd7+128];
	xor.b32  	%r1042, %r1042, %r728;
	ld.global.u32 	%r729, [%rd7+132];
	xor.b32  	%r1041, %r1041, %r729;
	ld.global.u32 	%r730, [%rd7+136];
	xor.b32  	%r948, %r948, %r730;
$L__BB0_57:
	and.b32  	%r732, %r680, 128;
	setp.eq.s32 	%p34, %r732, 0;
	@%p34 bra 	$L__BB0_59;
	ld.global.u32 	%r733, [%rd7+140];
	xor.b32  	%r952, %r952, %r733;
	ld.global.u32 	%r734, [%rd7+144];
	xor.b32  	%r951, %r951, %r734;
	ld.global.u32 	%r735, [%rd7+148];
	xor.b32  	%r1042, %r1042, %r735;
	ld.global.u32 	%r736, [%rd7+152];
	xor.b32  	%r1041, %r1041, %r736;
	ld.global.u32 	%r737, [%rd7+156];
	xor.b32  	%r948, %r948, %r737;
$L__BB0_59:
	and.b32  	%r739, %r680, 256;
	setp.eq.s32 	%p35, %r739, 0;
	@%p35 bra 	$L__BB0_61;
	ld.global.u32 	%r740, [%rd7+160];
	xor.b32  	%r952, %r952, %r740;
	ld.global.u32 	%r741, [%rd7+164];
	xor.b32  	%r951, %r951, %r741;
	ld.global.u32 	%r742, [%rd7+168];
	xor.b32  	%r1042, %r1042, %r742;
	ld.global.u32 	%r743, [%rd7+172];
	xor.b32  	%r1041, %r1041, %r743;
	ld.global.u32 	%r744, [%rd7+176];
	xor.b32  	%r948, %r948, %r744;
$L__BB0_61:
	and.b32  	%r746, %r680, 512;
	setp.eq.s32 	%p36, %r746, 0;
	@%p36 bra 	$L__BB0_63;
	ld.global.u32 	%r747, [%rd7+180];
	xor.b32  	%r952, %r952, %r747;
	ld.global.u32 	%r748, [%rd7+184];
	xor.b32  	%r951, %r951, %r748;
	ld.global.u32 	%r749, [%rd7+188];
	xor.b32  	%r1042, %r1042, %r749;
	ld.global.u32 	%r750, [%rd7+192];
	xor.b32  	%r1041, %r1041, %r750;
	ld.global.u32 	%r751, [%rd7+196];
	xor.b32  	%r948, %r948, %r751;
$L__BB0_63:
	and.b32  	%r753, %r680, 1024;
	setp.eq.s32 	%p37, %r753, 0;
	@%p37 bra 	$L__BB0_65;
	ld.global.u32 	%r754, [%rd7+200];
	xor.b32  	%r952, %r952, %r754;
	ld.global.u32 	%r755, [%rd7+204];
	xor.b32  	%r951, %r951, %r755;
	ld.global.u32 	%r756, [%rd7+208];
	xor.b32  	%r1042, %r1042, %r756;
	ld.global.u32 	%r757, [%rd7+212];
	xor.b32  	%r1041, %r1041, %r757;
	ld.global.u32 	%r758, [%rd7+216];
	xor.b32  	%r948, %r948, %r758;
$L__BB0_65:
	and.b32  	%r760, %r680, 2048;
	setp.eq.s32 	%p38, %r760, 0;
	@%p38 bra 	$L__BB0_67;
	ld.global.u32 	%r761, [%rd7+220];
	xor.b32  	%r952, %r952, %r761;
	ld.global.u32 	%r762, [%rd7+224];
	xor.b32  	%r951, %r951, %r762;
	ld.global.u32 	%r763, [%rd7+228];
	xor.b32  	%r1042, %r1042, %r763;
	ld.global.u32 	%r764, [%rd7+232];
	xor.b32  	%r1041, %r1041, %r764;
	ld.global.u32 	%r765, [%rd7+236];
	xor.b32  	%r948, %r948, %r765;
$L__BB0_67:
	and.b32  	%r767, %r680, 4096;
	setp.eq.s32 	%p39, %r767, 0;
	@%p39 bra 	$L__BB0_69;
	ld.global.u32 	%r768, [%rd7+240];
	xor.b32  	%r952, %r952, %r768;
	ld.global.u32 	%r769, [%rd7+244];
	xor.b32  	%r951, %r951, %r769;
	ld.global.u32 	%r770, [%rd7+248];
	xor.b32  	%r1042, %r1042, %r770;
	ld.global.u32 	%r771, [%rd7+252];
	xor.b32  	%r1041, %r1041, %r771;
	ld.global.u32 	%r772, [%rd7+256];
	xor.b32  	%r948, %r948, %r772;
$L__BB0_69:
	and.b32  	%r774, %r680, 8192;
	setp.eq.s32 	%p40, %r774, 0;
	@%p40 bra 	$L__BB0_71;
	ld.global.u32 	%r775, [%rd7+260];
	xor.b32  	%r952, %r952, %r775;
	ld.global.u32 	%r776, [%rd7+264];
	xor.b32  	%r951, %r951, %r776;
	ld.global.u32 	%r777, [%rd7+268];
	xor.b32  	%r1042, %r1042, %r777;
	ld.global.u32 	%r778, [%rd7+272];
	xor.b32  	%r1041, %r1041, %r778;
	ld.global.u32 	%r779, [%rd7+276];
	xor.b32  	%r948, %r948, %r779;
$L__BB0_71:
	and.b32  	%r781, %r680, 16384;
	setp.eq.s32 	%p41, %r781, 0;
	@%p41 bra 	$L__BB0_73;
	ld.global.u32 	%r782, [%rd7+280];
	xor.b32  	%r952, %r952, %r782;
	ld.global.u32 	%r783, [%rd7+284];
	xor.b32  	%r951, %r951, %r783;
	ld.global.u32 	%r784, [%rd7+288];
	xor.b32  	%r1042, %r1042, %r784;
	ld.global.u32 	%r785, [%rd7+292];
	xor.b32  	%r1041, %r1041, %r785;
	ld.global.u32 	%r786, [%rd7+296];
	xor.b32  	%r948, %r948, %r786;
$L__BB0_73:
	and.b32  	%r788, %r680, 32768;
	setp.eq.s32 	%p42, %r788, 0;
	@%p42 bra 	$L__BB0_75;
	ld.global.u32 	%r789, [%rd7+300];
	xor.b32  	%r952, %r952, %r789;
	ld.global.u32 	%r790, [%rd7+304];
	xor.b32  	%r951, %r951, %r790;
	ld.global.u32 	%r791, [%rd7+308];
	xor.b32  	%r1042, %r1042, %r791;
	ld.global.u32 	%r792, [%rd7+312];
	xor.b32  	%r1041, %r1041, %r792;
	ld.global.u32 	%r793, [%rd7+316];
	xor.b32  	%r948, %r948, %r793;
$L__BB0_75:
	add.s32 	%r1039, %r1039, 16;
	setp.ne.s32 	%p43, %r1039, 32;
	@%p43 bra 	$L__BB0_43;
	mad.lo.s32 	%r794, %r1033, -31, %r190;
	add.s32 	%r1033, %r794, 1;
	setp.ne.s32 	%p44, %r1033, 5;
	@%p44 bra 	$L__BB0_42;
	st.local.u32 	[%rd1+4], %r952;
	st.local.v2.u32 	[%rd1+8], {%r951, %r1042};
	st.local.v2.u32 	[%rd1+16], {%r1041, %r948};
	setp.ne.s64 	%p45, %rd4, 3;
	@%p45 bra 	$L__BB0_115;
	mov.b32 	%r948, 0;
	mov.u32 	%r1133, %r948;
	mov.u32 	%r1134, %r948;
	mov.u32 	%r951, %r948;
	mov.u32 	%r952, %r948;
	mov.u32 	%r1125, %r948;
$L__BB0_79:
	mul.wide.u32 	%rd20, %r1125, 4;
	add.s64 	%rd21, %rd1, %rd20;
	ld.local.u32 	%r365, [%rd21+4];
	shl.b32 	%r366, %r1125, 5;
	mov.b32 	%r1131, 0;
$L__BB0_80:
	.pragma "nounroll";
	shr.u32 	%r797, %r365, %r1131;
	and.b32  	%r798, %r797, 1;
	setp.eq.b32 	%p46, %r798, 1;
	not.pred 	%p47, %p46;
	add.s32 	%r799, %r366, %r1131;
	mul.lo.s32 	%r800, %r799, 5;
	mul.wide.u32 	%rd22, %r800, 4;
	add.s64 	%rd8, %rd5, %rd22;
	@%p47 bra 	$L__BB0_82;
	ld.global.u32 	%r801, [%rd8];
	xor.b32  	%r952, %r952, %r801;
	ld.global.u32 	%r802, [%rd8+4];
	xor.b32  	%r951, %r951, %r802;
	ld.global.u32 	%r803, [%rd8+8];
	xor.b32  	%r1134, %r1134, %r803;
	ld.global.u32 	%r804, [%rd8+12];
	xor.b32  	%r1133, %r1133, %r804;
	ld.global.u32 	%r805, [%rd8+16];
	xor.b32  	%r948, %r948, %r805;
$L__BB0_82:
	and.b32  	%r807, %r797, 2;
	setp.eq.s32 	%p48, %r807, 0;
	@%p48 bra 	$L__BB0_84;
	ld.global.u32 	%r808, [%rd8+20];
	xor.b32  	%r952, %r952, %r808;
	ld.global.u32 	%r809, [%rd8+24];
	xor.b32  	%r951, %r951, %r809;
	ld.global.u32 	%r810, [%rd8+28];
	xor.b32  	%r1134, %r1134, %r810;
	ld.global.u32 	%r811, [%rd8+32];
	xor.b32  	%r1133, %r1133, %r811;
	ld.global.u32 	%r812, [%rd8+36];
	xor.b32  	%r948, %r948, %r812;
$L__BB0_84:
	and.b32  	%r814, %r797, 4;
	setp.eq.s32 	%p49, %r814, 0;
	@%p49 bra 	$L__BB0_86;
	ld.global.u32 	%r815, [%rd8+40];
	xor.b32  	%r952, %r952, %r815;
	ld.global.u32 	%r816, [%rd8+44];
	xor.b32  	%r951, %r951, %r816;
	ld.global.u32 	%r817, [%rd8+48];
	xor.b32  	%r1134, %r1134, %r817;
	ld.global.u32 	%r818, [%rd8+52];
	xor.b32  	%r1133, %r1133, %r818;
	ld.global.u32 	%r819, [%rd8+56];
	xor.b32  	%r948, %r948, %r819;
$L__BB0_86:
	and.b32  	%r821, %r797, 8;
	setp.eq.s32 	%p50, %r821, 0;
	@%p50 bra 	$L__BB0_88;
	ld.global.u32 	%r822, [%rd8+60];
	xor.b32  	%r952, %r952, %r822;
	ld.global.u32 	%r823, [%rd8+64];
	xor.b32  	%r951, %r951, %r823;
	ld.global.u32 	%r824, [%rd8+68];
	xor.b32  	%r1134, %r1134, %r824;
	ld.global.u32 	%r825, [%rd8+72];
	xor.b32  	%r1133, %r1133, %r825;
	ld.global.u32 	%r826, [%rd8+76];
	xor.b32  	%r948, %r948, %r826;
$L__BB0_88:
	and.b32  	%r828, %r797, 16;
	setp.eq.s32 	%p51, %r828, 0;
	@%p51 bra 	$L__BB0_90;
	ld.global.u32 	%r829, [%rd8+80];
	xor.b32  	%r952, %r952, %r829;
	ld.global.u32 	%r830, [%rd8+84];
	xor.b32  	%r951, %r951, %r830;
	ld.global.u32 	%r831, [%rd8+88];
	xor.b32  	%r1134, %r1134, %r831;
	ld.global.u32 	%r832, [%rd8+92];
	xor.b32  	%r1133, %r1133, %r832;
	ld.global.u32 	%r833, [%rd8+96];
	xor.b32  	%r948, %r948, %r833;
$L__BB0_90:
	and.b32  	%r835, %r797, 32;
	setp.eq.s32 	%p52, %r835, 0;
	@%p52 bra 	$L__BB0_92;
	ld.global.u32 	%r836, [%rd8+100];
	xor.b32  	%r952, %r952, %r836;
	ld.global.u32 	%r837, [%rd8+104];
	xor.b32  	%r951, %r951, %r837;
	ld.global.u32 	%r838, [%rd8+108];
	xor.b32  	%r1134, %r1134, %r838;
	ld.global.u32 	%r839, [%rd8+112];
	xor.b32  	%r1133, %r1133, %r839;
	ld.global.u32 	%r840, [%rd8+116];
	xor.b32  	%r948, %r948, %r840;
$L__BB0_92:
	and.b32  	%r842, %r797, 64;
	setp.eq.s32 	%p53, %r842, 0;
	@%p53 bra 	$L__BB0_94;
	ld.global.u32 	%r843, [%rd8+120];
	xor.b32  	%r952, %r952, %r843;
	ld.global.u32 	%r844, [%rd8+124];
	xor.b32  	%r951, %r951, %r844;
	ld.global.u32 	%r845, [%rd8+128];
	xor.b32  	%r1134, %r1134, %r845;
	ld.global.u32 	%r846, [%rd8+132];
	xor.b32  	%r1133, %r1133, %r846;
	ld.global.u32 	%r847, [%rd8+136];
	xor.b32  	%r948, %r948, %r847;
$L__BB0_94:
	and.b32  	%r849, %r797, 128;
	setp.eq.s32 	%p54, %r849, 0;
	@%p54 bra 	$L__BB0_96;
	ld.global.u32 	%r850, [%rd8+140];
	xor.b32  	%r952, %r952, %r850;
	ld.global.u32 	%r851, [%rd8+144];
	xor.b32  	%r951, %r951, %r851;
	ld.global.u32 	%r852, [%rd8+148];
	xor.b32  	%r1134, %r1134, %r852;
	ld.global.u32 	%r853, [%rd8+152];
	xor.b32  	%r1133, %r1133, %r853;
	ld.global.u32 	%r854, [%rd8+156];
	xor.b32  	%r948, %r948, %r854;
$L__BB0_96:
	and.b32  	%r856, %r797, 256;
	setp.eq.s32 	%p55, %r856, 0;
	@%p55 bra 	$L__BB0_98;
	ld.global.u32 	%r857, [%rd8+160];
	xor.b32  	%r952, %r952, %r857;
	ld.global.u32 	%r858, [%rd8+164];
	xor.b32  	%r951, %r951, %r858;
	ld.global.u32 	%r859, [%rd8+168];
	xor.b32  	%r1134, %r1134, %r859;
	ld.global.u32 	%r860, [%rd8+172];
	xor.b32  	%r1133, %r1133, %r860;
	ld.global.u32 	%r861, [%rd8+176];
	xor.b32  	%r948, %r948, %r861;
$L__BB0_98:
	and.b32  	%r863, %r797, 512;
	setp.eq.s32 	%p56, %r863, 0;
	@%p56 bra 	$L__BB0_100;
	ld.global.u32 	%r864, [%rd8+180];
	xor.b32  	%r952, %r952, %r864;
	ld.global.u32 	%r865, [%rd8+184];
	xor.b32  	%r951, %r951, %r865;
	ld.global.u32 	%r866, [%rd8+188];
	xor.b32  	%r1134, %r1134, %r866;
	ld.global.u32 	%r867, [%rd8+192];
	xor.b32  	%r1133, %r1133, %r867;
	ld.global.u32 	%r868, [%rd8+196];
	xor.b32  	%r948, %r948, %r868;
$L__BB0_100:
	and.b32  	%r870, %r797, 1024;
	setp.eq.s32 	%p57, %r870, 0;
	@%p57 bra 	$L__BB0_102;
	ld.global.u32 	%r871, [%rd8+200];
	xor.b32  	%r952, %r952, %r871;
	ld.global.u32 	%r872, [%rd8+204];
	xor.b32  	%r951, %r951, %r872;
	ld.global.u32 	%r873, [%rd8+208];
	xor.b32  	%r1134, %r1134, %r873;
	ld.global.u32 	%r874, [%rd8+212];
	xor.b32  	%r1133, %r1133, %r874;
	ld.global.u32 	%r875, [%rd8+216];
	xor.b32  	%r948, %r948, %r875;
$L__BB0_102:
	and.b32  	%r877, %r797, 2048;
	setp.eq.s32 	%p58, %r877, 0;
	@%p58 bra 	$L__BB0_104;
	ld.global.u32 	%r878, [%rd8+220];
	xor.b32  	%r952, %r952, %r878;
	ld.global.u32 	%r879, [%rd8+224];
	xor.b32  	%r951, %r951, %r879;
	ld.global.u32 	%r880, [%rd8+228];
	xor.b32  	%r1134, %r1134, %r880;
	ld.global.u32 	%r881, [%rd8+232];
	xor.b32  	%r1133, %r1133, %r881;
	ld.global.u32 	%r882, [%rd8+236];
	xor.b32  	%r948, %r948, %r882;
$L__BB0_104:
	and.b32  	%r884, %r797, 4096;
	setp.eq.s32 	%p59, %r884, 0;
	@%p59 bra 	$L__BB0_106;
	ld.global.u32 	%r885, [%rd8+240];
	xor.b32  	%r952, %r952, %r885;
	ld.global.u32 	%r886, [%rd8+244];
	xor.b32  	%r951, %r951, %r886;
	ld.global.u32 	%r887, [%rd8+248];
	xor.b32  	%r1134, %r1134, %r887;
	ld.global.u32 	%r888, [%rd8+252];
	xor.b32  	%r1133, %r1133, %r888;
	ld.global.u32 	%r889, [%rd8+256];
	xor.b32  	%r948, %r948, %r889;
$L__BB0_106:
	and.b32  	%r891, %r797, 8192;
	setp.eq.s32 	%p60, %r891, 0;
	@%p60 bra 	$L__BB0_108;
	ld.global.u32 	%r892, [%rd8+260];
	xor.b32  	%r952, %r952, %r892;
	ld.global.u32 	%r893, [%rd8+264];
	xor.b32  	%r951, %r951, %r893;
	ld.global.u32 	%r894, [%rd8+268];
	xor.b32  	%r1134, %r1134, %r894;
	ld.global.u32 	%r895, [%rd8+272];
	xor.b32  	%r1133, %r1133, %r895;
	ld.global.u32 	%r896, [%rd8+276];
	xor.b32  	%r948, %r948, %r896;
$L__BB0_108:
	and.b32  	%r898, %r797, 16384;
	setp.eq.s32 	%p61, %r898, 0;
	@%p61 bra 	$L__BB0_110;
	ld.global.u32 	%r899, [%rd8+280];
	xor.b32  	%r952, %r952, %r899;
	ld.global.u32 	%r900, [%rd8+284];
	xor.b32  	%r951, %r951, %r900;
	ld.global.u32 	%r901, [%rd8+288];
	xor.b32  	%r1134, %r1134, %r901;
	ld.global.u32 	%r902, [%rd8+292];
	xor.b32  	%r1133, %r1133, %r902;
	ld.global.u32 	%r903, [%rd8+296];
	xor.b32  	%r948, %r948, %r903;
$L__BB0_110:
	and.b32  	%r905, %r797, 32768;
	setp.eq.s32 	%p62, %r905, 0;
	@%p62 bra 	$L__BB0_112;
	ld.global.u32 	%r906, [%rd8+300];
	xor.b32  	%r952, %r952, %r906;
	ld.global.u32 	%r907, [%rd8+304];
	xor.b32  	%r951, %r951, %r907;
	ld.global.u32 	%r908, [%rd8+308];
	xor.b32  	%r1134, %r1134, %r908;
	ld.global.u32 	%r909, [%rd8+312];
	xor.b32  	%r1133, %r1133, %r909;
	ld.global.u32 	%r910, [%rd8+316];
	xor.b32  	%r948, %r948, %r910;
$L__BB0_112:
	add.s32 	%r1131, %r1131, 16;
	setp.ne.s32 	%p63, %r1131, 32;
	@%p63 bra 	$L__BB0_80;
	mad.lo.s32 	%r911, %r1125, -31, %r366;
	add.s32 	%r1125, %r911, 1;
	setp.ne.s32 	%p64, %r1125, 5;
	@%p64 bra 	$L__BB0_79;
	st.local.u32 	[%rd1+4], %r952;
	st.local.v2.u32 	[%rd1+8], {%r951, %r1134};
	st.local.v2.u32 	[%rd1+16], {%r1133, %r948};
$L__BB0_115:
	shr.u64 	%rd26, %rd3, 2;
	add.s32 	%r935, %r935, 1;
	setp.gt.u64 	%p65, %rd3, 3;
	@%p65 bra 	$L__BB0_3;
$L__BB0_116:
	shr.u32 	%r912, %r952, 2;
	xor.b32  	%r913, %r912, %r952;
	shl.b32 	%r914, %r948, 4;
	shl.b32 	%r915, %r913, 1;
	xor.b32  	%r916, %r915, %r914;
	xor.b32  	%r917, %r916, %r913;
	xor.b32  	%r918, %r917, %r948;
	add.s32 	%r919, %r918, -771147972;
	shr.u32 	%r920, %r951, 2;
	xor.b32  	%r921, %r920, %r951;
	shl.b32 	%r922, %r918, 4;
	shl.b32 	%r923, %r921, 1;
	xor.b32  	%r924, %r923, %r922;
	xor.b32  	%r925, %r924, %r921;
	xor.b32  	%r926, %r925, %r918;
	add.s32 	%r927, %r926, -770785535;
	cvt.rn.f32.u32 	%f1, %r919;
	fma.rn.f32 	%f2, %f1, 0f2F800000, 0f2F000000;
	cvt.rn.f32.u32 	%f3, %r927;
	fma.rn.f32 	%f4, %f3, 0f30C90FDB, 0f30490FDB;
	setp.lt.f32 	%p66, %f2, 0f00800000;
	mul.f32 	%f5, %f2, 0f4B000000;
	selp.f32 	%f6, %f5, %f2, %p66;
	selp.f32 	%f7, 0fC1B80000, 0f00000000, %p66;
	mov.b32 	%r928, %f6;
	add.s32 	%r929, %r928, -1059760811;
	and.b32  	%r930, %r929, -8388608;
	sub.s32 	%r931, %r928, %r930;
	mov.b32 	%f8, %r931;
	cvt.rn.f32.s32 	%f9, %r930;
	fma.rn.f32 	%f10, %f9, 0f34000000, %f7;
	add.f32 	%f11, %f8, 0fBF800000;
	fma.rn.f32 	%f12, %f11, 0fBE055027, 0f3E1039F6;
	fma.rn.f32 	%f13, %f12, %f11, 0fBDF8CDCC;
	fma.rn.f32 	%f14, %f13, %f11, 0f3E0F2955;
	fma.rn.f32 	%f15, %f14, %f11, 0fBE2AD8B9;
	fma.rn.f32 	%f16, %f15, %f11, 0f3E4CED0B;
	fma.rn.f32 	%f17, %f16, %f11, 0fBE7FFF22;
	fma.rn.f32 	%f18, %f17, %f11, 0f3EAAAA78;
	fma.rn.f32 	%f19, %f18, %f11, 0fBF000000;
	mul.f32 	%f20, %f11, %f19;
	fma.rn.f32 	%f21, %f20, %f11, %f11;
	fma.rn.f32 	%f22, %f10, 0f3F317218, %f21;
	setp.gt.u32 	%p67, %r928, 2139095039;
	fma.rn.f32 	%f23, %f6, 0f7F800000, 0f7F800000;
	selp.f32 	%f24, %f23, %f22, %p67;
	setp.eq.f32 	%p68, %f6, 0f00000000;
	mul.f32 	%f25, %f24, 0fC0000000;
	selp.f32 	%f26, 0f7F800000, %f25, %p68;
	sqrt.rn.f32 	%f27, %f26;
	sin.approx.f32 	%f28, %f4;
	mul.f32 	%f29, %f27, %f28;
	cvt.rn.f32.u32 	%f30, %r543;
	mov.f32 	%f31, 0f40000000;
	div.rn.f32 	%f32, %f31, %f30;
	sqrt.rn.f32 	%f33, %f32;
	mul.f32 	%f34, %f29, %f33;
	cvta.to.global.u64 	%rd23, %rd10;
	shl.b64 	%rd24, %rd2, 2;
	add.s64 	%rd25, %rd23, %rd24;
	st.global.f32 	[%rd25], %f34;
$L__BB0_117:
	ret;

}
	// .globl	_Z6matmuliiiPfS_S_S_
.visible .entry _Z6matmuliiiPfS_S_S_(
	.param .u32 _Z6matmuliiiPfS_S_S__param_0,
	.param .u32 _Z6matmuliiiPfS_S_S__param_1,
	.param .u32 _Z6matmuliiiPfS_S_S__param_2,
	.param .u64 .ptr .align 1 _Z6matmuliiiPfS_S_S__param_3,
	.param .u64 .ptr .align 1 _Z6matmuliiiPfS_S_S__param_4,
	.param .u64 .ptr .align 1 _Z6matmuliiiPfS_S_S__param_5,
	.param .u64 .ptr .align 1 _Z6matmuliiiPfS_S_S__param_6
)
{
	.reg .pred 	%p<13>;
	.reg .b32 	%r<41>;
	.reg .b32 	%f<55>;
	.reg .b64 	%rd<57>;

	ld.param.u32 	%r20, [_Z6matmuliiiPfS_S_S__param_0];
	ld.param.u32 	%r18, [_Z6matmuliiiPfS_S_S__param_1];
	ld.param.u32 	%r19, [_Z6matmuliiiPfS_S_S__param_2];
	ld.param.u64 	%rd9, [_Z6matmuliiiPfS_S_S__param_3];
	ld.param.u64 	%rd10, [_Z6matmuliiiPfS_S_S__param_4];
	ld.param.u64 	%rd7, [_Z6matmuliiiPfS_S_S__param_5];
	ld.param.u64 	%rd8, [_Z6matmuliiiPfS_S_S__param_6];
	cvta.to.global.u64 	%rd1, %rd9;
	cvta.to.global.u64 	%rd2, %rd10;
	mov.u32 	%r21, %ctaid.x;
	mov.u32 	%r22, %ntid.x;
	mov.u32 	%r23, %tid.x;
	mad.lo.s32 	%r1, %r21, %r22, %r23;
	mov.u32 	%r24, %ctaid.y;
	mov.u32 	%r25, %ntid.y;
	mov.u32 	%r26, %tid.y;
	mad.lo.s32 	%r2, %r24, %r25, %r26;
	setp.ge.s32 	%p1, %r2, %r20;
	setp.ge.s32 	%p2, %r1, %r19;
	or.pred  	%p3, %p1, %p2;
	@%p3 bra 	$L__BB1_13;
	cvta.to.global.u64 	%rd11, %rd8;
	cvta.to.global.u64 	%rd12, %rd7;
	mul.wide.s32 	%rd13, %r1, 4;
	add.s64 	%rd14, %rd12, %rd13;
	ld.global.f32 	%f52, [%rd14];
	mad.lo.s32 	%r27, %r19, %r2, %r1;
	mul.wide.s32 	%rd15, %r27, 4;
	add.s64 	%rd3, %rd11, %rd15;
	st.global.f32 	[%rd3], %f52;
	setp.lt.s32 	%p4, %r18, 1;
	@%p4 bra 	$L__BB1_13;
	mul.lo.s32 	%r3, %r18, %r2;
	and.b32  	%r4, %r18, 7;
	setp.lt.u32 	%p5, %r18, 8;
	mov.b32 	%r39, 0;
	@%p5 bra 	$L__BB1_5;
	and.b32  	%r39, %r18, 2147483640;
	neg.s32 	%r37, %r39;
	shl.b32 	%r7, %r19, 3;
	mul.wide.u32 	%rd16, %r3, 4;
	add.s64 	%rd17, %rd16, %rd1;
	add.s64 	%rd56, %rd17, 16;
	mul.wide.s32 	%rd20, %r19, 4;
	mov.u32 	%r36, %r1;
$L__BB1_4:
	.pragma "nounroll";
	mul.wide.s32 	%rd18, %r36, 4;
	add.s64 	%rd19, %rd2, %rd18;
	ld.global.f32 	%f9, [%rd19];
	ld.global.f32 	%f10, [%rd56+-16];
	fma.rn.f32 	%f11, %f9, %f10, %f52;
	st.global.f32 	[%rd3], %f11;
	add.s64 	%rd21, %rd19, %rd20;
	ld.global.f32 	%f12, [%rd21];
	ld.global.f32 	%f13, [%rd56+-12];
	fma.rn.f32 	%f14, %f12, %f13, %f11;
	st.global.f32 	[%rd3], %f14;
	add.s64 	%rd22, %rd21, %rd20;
	ld.global.f32 	%f15, [%rd22];
	ld.global.f32 	%f16, [%rd56+-8];
	fma.rn.f32 	%f17, %f15, %f16, %f14;
	st.global.f32 	[%rd3], %f17;
	add.s64 	%rd23, %rd22, %rd20;
	ld.global.f32 	%f18, [%rd23];
	ld.global.f32 	%f19, [%rd56+-4];
	fma.rn.f32 	%f20, %f18, %f19, %f17;
	st.global.f32 	[%rd3], %f20;
	add.s64 	%rd24, %rd23, %rd20;
	ld.global.f32 	%f21, [%rd24];
	ld.global.f32 	%f22, [%rd56];
	fma.rn.f32 	%f23, %f21, %f22, %f20;
	st.global.f32 	[%rd3], %f23;
	add.s64 	%rd25, %rd24, %rd20;
	ld.global.f32 	%f24, [%rd25];
	ld.global.f32 	%f25, [%rd56+4];
	fma.rn.f32 	%f26, %f24, %f25, %f23;
	st.global.f32 	[%rd3], %f26;
	add.s64 	%rd26, %rd25, %rd20;
	ld.global.f32 	%f27, [%rd26];
	ld.global.f32 	%f28, [%rd56+8];
	fma.rn.f32 	%f29, %f27, %f28, %f26;
	st.global.f32 	[%rd3], %f29;
	add.s64 	%rd27, %rd26, %rd20;
	ld.global.f32 	%f30, [%rd27];
	ld.global.f32 	%f31, [%rd56+12];
	fma.rn.f32 	%f52, %f30, %f31, %f29;
	st.global.f32 	[%rd3], %f52;
	add.s32 	%r37, %r37, 8;
	add.s32 	%r36, %r36, %r7;
	add.s64 	%rd56, %rd56, 32;
	setp.ne.s32 	%p6, %r37, 0;
	@%p6 bra 	$L__BB1_4;
$L__BB1_5:
	setp.eq.s32 	%p7, %r4, 0;
	@%p7 bra 	$L__BB1_13;
	and.b32  	%r13, %r18, 3;
	setp.lt.u32 	%p8, %r4, 4;
	@%p8 bra 	$L__BB1_8;
	mad.lo.s32 	%r29, %r39, %r19, %r1;
	mul.wide.s32 	%rd28, %r29, 4;
	add.s64 	%rd29, %rd2, %rd28;
	ld.global.f32 	%f32, [%rd29];
	add.s32 	%r30, %r39, %r3;
	mul.wide.u32 	%rd30, %r30, 4;
	add.s64 	%rd31, %rd1, %rd30;
	ld.global.f32 	%f33, [%rd31];
	fma.rn.f32 	%f34, %f32, %f33, %f52;
	st.global.f32 	[%rd3], %f34;
	mul.wide.s32 	%rd32, %r19, 4;
	add.s64 	%rd33, %rd29, %rd32;
	ld.global.f32 	%f35, [%rd33];
	cvt.u64.u32 	%rd34, %r3;
	cvt.u64.u32 	%rd35, %r39;
	add.s64 	%rd36, %rd35, %rd34;
	shl.b64 	%rd37, %rd36, 2;
	add.s64 	%rd38, %rd1, %rd37;
	ld.global.f32 	%f36, [%rd38+4];
	fma.rn.f32 	%f37, %f35, %f36, %f34;
	st.global.f32 	[%rd3], %f37;
	add.s64 	%rd39, %rd33, %rd32;
	ld.global.f32 	%f38, [%rd39];
	ld.global.f32 	%f39, [%rd38+8];
	fma.rn.f32 	%f40, %f38, %f39, %f37;
	st.global.f32 	[%rd3], %f40;
	add.s64 	%rd40, %rd39, %rd32;
	ld.global.f32 	%f41, [%rd40];
	ld.global.f32 	%f42, [%rd38+12];
	fma.rn.f32 	%f52, %f41, %f42, %f40;
	st.global.f32 	[%rd3], %f52;
	add.s32 	%r39, %r39, 4;
$L__BB1_8:
	setp.eq.s32 	%p9, %r13, 0;
	@%p9 bra 	$L__BB1_13;
	setp.eq.s32 	%p10, %r13, 1;
	@%p10 bra 	$L__BB1_11;
	mad.lo.s32 	%r31, %r39, %r19, %r1;
	mul.wide.s32 	%rd41, %r31, 4;
	add.s64 	%rd42, %rd2, %rd41;
	ld.global.f32 	%f43, [%rd42];
	add.s32 	%r32, %r39, %r3;
	mul.wide.u32 	%rd43, %r32, 4;
	add.s64 	%rd44, %rd1, %rd43;
	ld.global.f32 	%f44, [%rd44];
	fma.rn.f32 	%f45, %f43, %f44, %f52;
	st.global.f32 	[%rd3], %f45;
	mul.wide.s32 	%rd45, %r19, 4;
	add.s64 	%rd46, %rd42, %rd45;
	ld.global.f32 	%f46, [%rd46];
	cvt.u64.u32 	%rd47, %r3;
	cvt.u64.u32 	%rd48, %r39;
	add.s64 	%rd49, %rd48, %rd47;
	shl.b64 	%rd50, %rd49, 2;
	add.s64 	%rd51, %rd1, %rd50;
	ld.global.f32 	%f47, [%rd51+4];
	fma.rn.f32 	%f52, %f46, %f47, %f45;
	st.global.f32 	[%rd3], %f52;
	add.s32 	%r39, %r39, 2;
$L__BB1_11:
	and.b32  	%r33, %r18, 1;
	setp.eq.b32 	%p11, %r33, 1;
	not.pred 	%p12, %p11;
	@%p12 bra 	$L__BB1_13;
	mad.lo.s32 	%r34, %r39, %r19, %r1;
	mul.wide.s32 	%rd52, %r34, 4;
	add.s64 	%rd53, %rd2, %rd52;
	ld.global.f32 	%f48, [%rd53];
	add.s32 	%r35, %r39, %r3;
	mul.wide.u32 	%rd54, %r35, 4;
	add.s64 	%rd55, %rd1, %rd54;
	ld.global.f32 	%f49, [%rd55];
	fma.rn.f32 	%f50, %f48, %f49, %f52;
	st.global.f32 	[%rd3], %f50;
$L__BB1_13:
	ret;

}


// ===== COMPILED SASS (sm_100) =====

	.target	sm_100

	.elftype	@"ET_EXEC"


//--------------------- .note.nv.tkinfo           --------------------------
	.section	.note.nv.tkinfo,"",@"SHT_NOTE"
	.sectionflags	@"SHF_NOTE_NV_TKINFO"
	.tkinfo
        /*0018*/ 	.word	0x00000002
        /*0030*/ 	.string	""
        /*0030*/ 	.string	"ptxas"
        /*0030*/ 	.string	"Cuda compilation tools, release 13.0, V13.0.88"
        /*0030*/ 	.string	"Build cuda_13.0.r13.0/compiler.36424714_0"
        /*0030*/ 	.string	"-arch sm_100 -m 64 "



//--------------------- .note.nv.cuinfo           --------------------------
	.section	.note.nv.cuinfo,"",@"SHT_NOTE"
	.sectionflags	@"SHF_NOTE_NV_CUINFO"
        /*0018*/ 	.short	0x0002
        /*001a*/ 	.short	0x0064
        /*001c*/ 	.short	0x0082
	.zero		2


//--------------------- .nv.info                  --------------------------
	.section	.nv.info,"",@"SHT_CUDA_INFO"
	.align	4


	//----- nvinfo : EIATTR_REGCOUNT
	.align		4
        /*0000*/ 	.byte	0x04, 0x2f
        /*0002*/ 	.short	(.L_10 - .L_9)
	.align		4
.L_9:
        /*0004*/ 	.word	index@(_Z9init_randiiPf)
        /*0008*/ 	.word	0x00000020


	//----- nvinfo : EIATTR_FRAME_SIZE
	.align		4
.L_10:
        /*000c*/ 	.byte	0x04, 0x11
        /*000e*/ 	.short	(.L_12 - .L_11)
	.align		4
.L_11:
        /*0010*/ 	.word	index@($__internal_1_$__cuda_sm3x_div_rn_noftz_f32_slowpath)
        /*0014*/ 	.word	0x00000030


	//----- nvinfo : EIATTR_FRAME_SIZE
	.align		4
.L_12:
        /*0018*/ 	.byte	0x04, 0x11
        /*001a*/ 	.short	(.L_14 - .L_13)
	.align		4
.L_13:
        /*001c*/ 	.word	index@($__internal_0_$__cuda_sm20_sqrt_rn_f32_slowpath)
        /*0020*/ 	.word	0x00000030


	//----- nvinfo : EIATTR_FRAME_SIZE
	.align		4
.L_14:
        /*0024*/ 	.byte	0x04, 0x11
        /*0026*/ 	.short	(.L_16 - .L_15)
	.align		4
.L_15:
        /*0028*/ 	.word	index@(_Z9init_randiiPf)
        /*002c*/ 	.word	0x00000030


	//----- nvinfo : EIATTR_REGCOUNT
	.align		4
.L_16:
        /*0030*/ 	.byte	0x04, 0x2f
        /*0032*/ 	.short	(.L_18 - .L_17)
	.align		4
.L_17:
        /*0034*/ 	.word	index@(_Z6matmuliiiPfS_S_S_)
        /*0038*/ 	.word	0x0000001c


	//----- nvinfo : EIATTR_FRAME_SIZE
	.align		4
.L_18:
        /*003c*/ 	.byte	0x04, 0x11
        /*003e*/ 	.short	(.L_20 - .L_19)
	.align		4
.L_19:
        /*0040*/ 	.word	index@(_Z6matmuliiiPfS_S_S_)
        /*0044*/ 	.word	0x00000000


	//----- nvinfo : EIATTR_MIN_STACK_SIZE
	.align		4
.L_20:
        /*0048*/ 	.byte	0x04, 0x12
        /*004a*/ 	.short	(.L_22 - .L_21)
	.align		4
.L_21:
        /*004c*/ 	.word	index@(_Z6matmuliiiPfS_S_S_)
        /*0050*/ 	.word	0x00000000


	//----- nvinfo : EIATTR_MIN_STACK_SIZE
	.align		4
.L_22:
        /*0054*/ 	.byte	0x04, 0x12
        /*0056*/ 	.short	(.L_24 - .L_23)
	.align		4
.L_23:
        /*0058*/ 	.word	index@(_Z9init_randiiPf)
        /*005c*/ 	.word	0x00000030
.L_24:


//--------------------- .nv.compat                --------------------------
	.section	.nv.compat,"",@"SHT_CUDA_COMPAT_INFO"
	.align	4
        /*0000*/ 	.byte	0x02, 0x09, 0x00, 0x00, 0x02, 0x02, 0x01, 0x00, 0x02, 0x05, 0x05, 0x00, 0x03, 0x07, 0x01, 0x01
        /*0010*/ 	.byte	0x02, 0x03, 0x00, 0x00, 0x02, 0x06, 0x01, 0x00, 0x04, 0x0b, 0x08, 0x00, 0x01, 0x00, 0x00, 0x00
        /*0020*/ 	.byte	0x00, 0x00, 0x00, 0x00


//--------------------- .nv.info._Z6matmuliiiPfS_S_S_ --------------------------
	.section	.nv.info._Z6matmuliiiPfS_S_S_,"",@"SHT_CUDA_INFO"
	.sectionflags	@""
	.align	4


	//----- nvinfo : EIATTR_CUDA_API_VERSION
	.align		4
        /*0000*/ 	.byte	0x04, 0x37
        /*0002*/ 	.short	(.L_26 - .L_25)
.L_25:
        /*0004*/ 	.word	0x00000082


	//----- nvinfo : EIATTR_KPARAM_INFO
	.align		4
.L_26:
        /*0008*/ 	.byte	0x04, 0x17
        /*000a*/ 	.short	(.L_28 - .L_27)
.L_27:
        /*000c*/ 	.word	0x00000000
        /*0010*/ 	.short	0x0006
        /*0012*/ 	.short	0x0028
        /*0014*/ 	.byte	0x00, 0xf5, 0x21, 0x00


	//----- nvinfo : EIATTR_KPARAM_INFO
	.align		4
.L_28:
        /*0018*/ 	.byte	0x04, 0x17
        /*001a*/ 	.short	(.L_30 - .L_29)
.L_29:
        /*001c*/ 	.word	0x00000000
        /*0020*/ 	.short	0x0005
        /*0022*/ 	.short	0x0020
        /*0024*/ 	.byte	0x00, 0xf5, 0x21, 0x00


	//----- nvinfo : EIATTR_KPARAM_INFO
	.align		4
.L_30:
        /*0028*/ 	.byte	0x04, 0x17
        /*002a*/ 	.short	(.L_32 - .L_31)
.L_31:
        /*002c*/ 	.word	0x00000000
        /*0030*/ 	.short	0x0004
        /*0032*/ 	.short	0x0018
        /*0034*/ 	.byte	0x00, 0xf5, 0x21, 0x00


	//----- nvinfo : EIATTR_KPARAM_INFO
	.align		4
.L_32:
        /*0038*/ 	.byte	0x04, 0x17
        /*003a*/ 	.short	(.L_34 - .L_33)
.L_33:
        /*003c*/ 	.word	0x00000000
        /*0040*/ 	.short	0x0003
        /*0042*/ 	.short	0x0010
        /*0044*/ 	.byte	0x00, 0xf5, 0x21, 0x00


	//----- nvinfo : EIATTR_KPARAM_INFO
	.align		4
.L_34:
        /*0048*/ 	.byte	0x04, 0x17
        /*004a*/ 	.short	(.L_36 - .L_35)
.L_35:
        /*004c*/ 	.word	0x00000000
        /*0050*/ 	.short	0x0002
        /*0052*/ 	.short	0x0008
        /*0054*/ 	.byte	0x00, 0xf0, 0x11, 0x00


	//----- nvinfo : EIATTR_KPARAM_INFO
	.align		4
.L_36:
        /*0058*/ 	.byte	0x04, 0x17
        /*005a*/ 	.short	(.L_38 - .L_37)
.L_37:
        /*005c*/ 	.word	0x00000000
        /*0060*/ 	.short	0x0001
        /*0062*/ 	.short	0x0004
        /*0064*/ 	.byte	0x00, 0xf0, 0x11, 0x00


	//----- nvinfo : EIATTR_KPARAM_INFO
	.align		4
.L_38:
        /*0068*/ 	.byte	0x04, 0x17
        /*006a*/ 	.short	(.L_40 - .L_39)
.L_39:
        /*006c*/ 	.word	0x00000000
        /*0070*/ 	.short	0x0000
        /*0072*/ 	.short	0x0000
        /*0074*/ 	.byte	0x00, 0xf0, 0x11, 0x00


	//----- nvinfo : EIATTR_SPARSE_MMA_MASK
	.align		4
.L_40:
        /*0078*/ 	.byte	0x03, 0x50
        /*007a*/ 	.short	0x0000


	//----- nvinfo : EIATTR_MAXREG_COUNT
	.align		4
        /*007c*/ 	.byte	0x03, 0x1b
        /*007e*/ 	.short	0x00ff


	//----- nvinfo : EIATTR_MERCURY_ISA_VERSION
	.align		4
        /*0080*/ 	.byte	0x03, 0x5f
        /*0082*/ 	.short	0x0101


	//----- nvinfo : EIATTR_VRC_CTA_INIT_COUNT
	.align		4
        /*0084*/ 	.byte	0x02, 0x4a
	.zero		1
	.zero		1


	//----- nvinfo : EIATTR_EXIT_INSTR_OFFSETS
	.align		4
        /*0088*/ 	.byte	0x04, 0x1c
        /*008a*/ 	.short	(.L_42 - .L_41)


	//   ....[0]....
.L_41:
        /*008c*/ 	.word	0x000000d0


	//   ....[1]....
        /*0090*/ 	.word	0x00000180


	//   ....[2]....
        /*0094*/ 	.word	0x00000560


	//   ....[3]....
        /*0098*/ 	.word	0x000007a0


	//   ....[4]....
        /*009c*/ 	.word	0x00000940


	//   ....[5]....
        /*00a0*/ 	.word	0x000009f0


	//----- nvinfo : EIATTR_CBANK_PARAM_SIZE
	.align		4
.L_42:
        /*00a4*/ 	.byte	0x03, 0x19
        /*00a6*/ 	.short	0x0030


	//----- nvinfo : EIATTR_PARAM_CBANK
	.align		4
        /*00a8*/ 	.byte	0x04, 0x0a
        /*00aa*/ 	.short	(.L_44 - .L_43)
	.align		4
.L_43:
        /*00ac*/ 	.word	index@(.nv.constant0._Z6matmuliiiPfS_S_S_)
        /*00b0*/ 	.short	0x0380
        /*00b2*/ 	.short	0x0030


	//----- nvinfo : EIATTR_SW_WAR
	.align		4
.L_44:
        /*00b4*/ 	.byte	0x04, 0x36
        /*00b6*/ 	.short	(.L_46 - .L_45)
.L_45:
        /*00b8*/ 	.word	0x00000008
.L_46:


//--------------------- .nv.info._Z9init_randiiPf --------------------------
	.section	.nv.info._Z9init_randiiPf,"",@"SHT_CUDA_INFO"
	.sectionflags	@""
	.align	4


	//----- nvinfo : EIATTR_CUDA_API_VERSION
	.align		4
        /*0000*/ 	.byte	0x04, 0x37
        /*0002*/ 	.short	(.L_48 - .L_47)
.L_47:
        /*0004*/ 	.word	0x00000082


	//----- nvinfo : EIATTR_KPARAM_INFO
	.align		4
.L_48:
        /*0008*/ 	.byte	0x04, 0x17
        /*000a*/ 	.short	(.L_50 - .L_49)
.L_49:
        /*000c*/ 	.word	0x00000000
        /*0010*/ 	.short	0x0002
        /*0012*/ 	.short	0x0008
        /*0014*/ 	.byte	0x00, 0xf5, 0x21, 0x00


	//----- nvinfo : EIATTR_KPARAM_INFO
	.align		4
.L_50:
        /*0018*/ 	.byte	0x04, 0x17
        /*001a*/ 	.short	(.L_52 - .L_51)
.L_51:
        /*001c*/ 	.word	0x00000000
        /*0020*/ 	.short	0x0001
        /*0022*/ 	.short	0x0004
        /*0024*/ 	.byte	0x00, 0xf0, 0x11, 0x00


	//----- nvinfo : EIATTR_KPARAM_INFO
	.align		4
.L_52:
        /*0028*/ 	.byte	0x04, 0x17
        /*002a*/ 	.short	(.L_54 - .L_53)
.L_53:
        /*002c*/ 	.word	0x00000000
        /*0030*/ 	.short	0x0000
        /*0032*/ 	.short	0x0000
        /*0034*/ 	.byte	0x00, 0xf0, 0x11, 0x00


	//----- nvinfo : EIATTR_SPARSE_MMA_MASK
	.align		4
.L_54:
        /*0038*/ 	.byte	0x03, 0x50
        /*003a*/ 	.short	0x0000


	//----- nvinfo : EIATTR_MAXREG_COUNT
	.align		4
        /*003c*/ 	.byte	0x03, 0x1b
        /*003e*/ 	.short	0x00ff


	//----- nvinfo : EIATTR_MERCURY_ISA_VERSION
	.align		4
        /*0040*/ 	.byte	0x03, 0x5f
        /*0042*/ 	.short	0x0101


	//----- nvinfo : EIATTR_VRC_CTA_INIT_COUNT
	.align		4
        /*0044*/ 	.byte	0x02, 0x4a
	.zero		1
	.zero		1


	//----- nvinfo : EIATTR_EXIT_INSTR_OFFSETS
	.align		4
        /*0048*/ 	.byte	0x04, 0x1c
        /*004a*/ 	.short	(.L_56 - .L_55)


	//   ....[0]....
.L_55:
        /*004c*/ 	.word	0x000000d0


	//   ....[1]....
        /*0050*/ 	.word	0x00002d90


	//----- nvinfo : EIATTR_CRS_STACK_SIZE
	.align		4
.L_56:
        /*0054*/ 	.byte	0x04, 0x1e
        /*0056*/ 	.short	(.L_58 - .L_57)
.L_57:
        /*0058*/ 	.word	0x00000000


	//----- nvinfo : EIATTR_CBANK_PARAM_SIZE
	.align		4
.L_58:
        /*005c*/ 	.byte	0x03, 0x19
        /*005e*/ 	.short	0x0010


	//----- nvinfo : EIATTR_PARAM_CBANK
	.align		4
        /*0060*/ 	.byte	0x04, 0x0a
        /*0062*/ 	.short	(.L_60 - .L_59)
	.align		4
.L_59:
        /*0064*/ 	.word	index@(.nv.constant0._Z9init_randiiPf)
        /*0068*/ 	.short	0x0380
        /*006a*/ 	.short	0x0010


	//----- nvinfo : EIATTR_SW_WAR
	.align		4
.L_60:
        /*006c*/ 	.byte	0x04, 0x36
        /*006e*/ 	.short	(.L_62 - .L_61)
.L_61:
        /*0070*/ 	.word	0x00000008
.L_62:


//--------------------- .nv.callgraph             --------------------------
	.section	.nv.callgraph,"",@"SHT_CUDA_CALLGRAPH"
	.align	4
	.sectionentsize	8
	.align		4
        /*0000*/ 	.word	0x00000000
	.align		4
        /*0004*/ 	.word	0xffffffff
	.align		4
        /*0008*/ 	.word	0x00000000
	.align		4
        /*000c*/ 	.word	0xfffffffe
	.align		4
        /*0010*/ 	.word	0x00000000
	.align		4
        /*0014*/ 	.word	0xfffffffd
	.align		4
        /*0018*/ 	.word	0x00000000
	.align		4
        /*001c*/ 	.word	0xfffffffc


//--------------------- .nv.constant4             --------------------------
	.section	.nv.constant4,"a",@progbits
	.align	8
	.align		8
.nv.constant4:
        /*0000*/ 	.dword	precalc_xorwow_matrix
	.align		8
        /*0008*/ 	.dword	precalc_xorwow_offset_matrix
	.align		8
        /*0010*/ 	.dword	mrg32k3aM1
	.align		8
        /*0018*/ 	.dword	mrg32k3aM2
	.align		8
        /*0020*/ 	.dword	mrg32k3aM1SubSeq
	.align		8
        /*0028*/ 	.dword	mrg32k3aM2SubSeq
	.align		8
        /*0030*/ 	.dword	mrg32k3aM1Seq
	.align		8
        /*0038*/ 	.dword	mrg32k3aM2Seq


//--------------------- .nv.constant3             --------------------------
	.section	.nv.constant3,"a",@progbits
	.align	8
.nv.constant3:
	.type		__cr_lgamma_table,@object
	.size		__cr_lgamma_table,(.L_8 - __cr_lgamma_table)
__cr_lgamma_table:
        /*0000*/ 	.byte	0x00, 0x00, 0x00, 0x00, 0x00, 0x00, 0x00, 0x00, 0x00, 0x00, 0x00, 0x00, 0x00, 0x00, 0x00, 0x00
        /*0010*/ 	.byte	0xef, 0x39, 0xfa, 0xfe, 0x42, 0x2e, 0xe6, 0x3f, 0x02, 0x20, 0x2a, 0xfa, 0x0b, 0xab, 0xfc, 0x3f
        /*0020*/ 	.byte	0xf9, 0x2c, 0x92, 0x7c, 0xa7, 0x6c, 0x09, 0x40, 0xc9, 0x79, 0x44, 0x3c, 0x64, 0x26, 0x13, 0x40
        /*0030*/ 	.byte	0xca, 0x01, 0xcf, 0x3a, 0x27, 0x51, 0x1a, 0x40, 0x30, 0xcc, 0x2d, 0xf3, 0xe1, 0x0c, 0x21, 0x40
        /*0040*/ 	.byte	0x0d, 0xb7, 0xfc, 0x82, 0x8e, 0x35, 0x25, 0x40
.L_8:


//--------------------- .text._Z6matmuliiiPfS_S_S_ --------------------------
	.section	.text._Z6matmuliiiPfS_S_S_,"ax",@progbits
	.align	128
        .global         _Z6matmuliiiPfS_S_S_
        .type           _Z6matmuliiiPfS_S_S_,@function
        .size           _Z6matmuliiiPfS_S_S_,(.L_x_35 - _Z6matmuliiiPfS_S_S_)
        .other          _Z6matmuliiiPfS_S_S_,@"STO_CUDA_ENTRY STV_DEFAULT"
_Z6matmuliiiPfS_S_S_:
.text._Z6matmuliiiPfS_S_S_:
[----:B------:R-:W-:Y:S01]  /*0000*/  LDC R1, c[0x0][0x37c] ;  /* 0x0000df00ff017b82 */ /* 0x000fe20000000800 */
[----:B------:R-:W0:Y:S07]  /*0010*/  S2R R2, SR_TID.X ;  /* 0x0000000000027919 */ /* 0x000e2e0000002100 */
[----:B------:R-:W0:Y:S01]  /*0020*/  S2UR UR4, SR_CTAID.X ;  /* 0x00000000000479c3 */ /* 0x000e220000002500 */
[----:B------:R-:W1:Y:S01]  /*0030*/  LDCU UR6, c[0x0][0x380] ;  /* 0x00007000ff0677ac */ /* 0x000e620008000800 */
[----:B------:R-:W2:Y:S06]  /*0040*/  S2R R4, SR_TID.Y ;  /* 0x0000000000047919 */ /* 0x000eac0000002200 */
[----:B------:R-:W0:Y:S08]  /*0050*/  LDC R7, c[0x0][0x360] ;  /* 0x0000d800ff077b82 */ /* 0x000e300000000800 */
[----:B------:R-:W2:Y:S08]  /*0060*/  S2UR UR5, SR_CTAID.Y ;  /* 0x00000000000579c3 */ /* 0x000eb00000002600 */
[----:B------:R-:W2:Y:S08]  /*0070*/  LDC R9, c[0x0][0x364] ;  /* 0x0000d900ff097b82 */ /* 0x000eb00000000800 */
[----:B------:R-:W3:Y:S01]  /*0080*/  LDC R0, c[0x0][0x388] ;  /* 0x0000e200ff007b82 */ /* 0x000ee20000000800 */
[----:B0-----:R-:W-:-:S02]  /*0090*/  IMAD R7, R7, UR4, R2 ;  /* 0x0000000407077c24 */ /* 0x001fc4000f8e0202 */
[----:B--2---:R-:W-:-:S03]  /*00a0*/  IMAD R9, R9, UR5, R4 ;  /* 0x0000000509097c24 */ /* 0x004fc6000f8e0204 */
[----:B---3--:R-:W-:-:S04]  /*00b0*/  ISETP.GE.AND P0, PT, R7, R0, PT ;  /* 0x000000000700720c */ /* 0x008fc80003f06270 */
[----:B-1----:R-:W-:-:S13]  /*00c0*/  ISETP.GE.OR P0, PT, R9, UR6, P0 ;  /* 0x0000000609007c0c */ /* 0x002fda0008706670 */
[----:B------:R-:W-:Y:S05]  /*00d0*/  @P0 EXIT ;  /* 0x000000000000094d */ /* 0x000fea0003800000 */
[----:B------:R-:W0:Y:S01]  /*00e0*/  LDC.64 R4, c[0x0][0x3a0] ;  /* 0x0000e800ff047b82 */ /* 0x000e220000000a00 */
[----:B------:R-:W1:Y:S07]  /*00f0*/  LDCU.64 UR4, c[0x0][0x358] ;  /* 0x00006b00ff0477ac */ /* 0x000e6e0008000a00 */
[----:B------:R-:W2:Y:S08]  /*0100*/  LDC R6, c[0x0][0x384] ;  /* 0x0000e100ff067b82 */ /* 0x000eb00000000800 */
[----:B------:R-:W3:Y:S01]  /*0110*/  LDC.64 R2, c[0x0][0x3a8] ;  /* 0x0000ea00ff027b82 */ /* 0x000ee20000000a00 */
[----:B0-----:R-:W-:-:S05]  /*0120*/  IMAD.WIDE R4, R7, 0x4, R4 ;  /* 0x0000000407047825 */ /* 0x001fca00078e0204 */
[----:B-1----:R-:W4:Y:S01]  /*0130*/  LDG.E R13, desc[UR4][R4.64] ;  /* 0x00000004040d7981 */ /* 0x002f22000c1e1900 */
[----:B------:R-:W-:Y:S01]  /*0140*/  IMAD R11, R9, R0, R7 ;  /* 0x00000000090b7224 */ /* 0x000fe200078e0207 */
[----:B--2---:R-:W-:-:S03]  /*0150*/  ISETP.GE.AND P0, PT, R6, 0x1, PT ;  /* 0x000000010600780c */ /* 0x004fc60003f06270 */
[----:B---3--:R-:W-:-:S05]  /*0160*/  IMAD.WIDE R2, R11, 0x4, R2 ;  /* 0x000000040b027825 */ /* 0x008fca00078e0202 */
[----:B----4-:R0:W-:Y:S05]  /*0170*/  STG.E desc[UR4][R2.64], R13 ;  /* 0x0000000d02007986 */ /* 0x0101ea000c101904 */
[----:B------:R-:W-:Y:S05]  /*0180*/  @!P0 EXIT ;  /* 0x000000000000894d */ /* 0x000fea0003800000 */
[C---:B------:R-:W-:Y:S01]  /*0190*/  ISETP.GE.U32.AND P1, PT, R6.reuse, 0x8, PT ;  /* 0x000000080600780c */ /* 0x040fe20003f26070 */
[----:B------:R-:W-:Y:S01]  /*01a0*/  HFMA2 R8, -RZ, RZ, 0, 0 ;  /* 0x00000000ff087431 */ /* 0x000fe200000001ff */
[----:B------:R-:W-:Y:S01]  /*01b0*/  LOP3.LUT R18, R6, 0x7, RZ, 0xc0, !PT ;  /* 0x0000000706127812 */ /* 0x000fe200078ec0ff */
[----:B------:R-:W-:-:S03]  /*01c0*/  IMAD R9, R9, R6, RZ ;  /* 0x0000000609097224 */ /* 0x000fc600078e02ff */
[----:B------:R-:W-:-:S07]  /*01d0*/  ISETP.NE.AND P0, PT, R18, RZ, PT ;  /* 0x000000ff1200720c */ /* 0x000fce0003f05270 */
[----:B------:R-:W-:Y:S06]  /*01e0*/  @!P1 BRA `(.L_x_0) ;  /* 0x0000000000dc9947 */ /* 0x000fec0003800000 */
[----:B------:R-:W1:Y:S01]  /*01f0*/  LDC.64 R4, c[0x0][0x390] ;  /* 0x0000e400ff047b82 */ /* 0x000e620000000a00 */
[----:B------:R-:W-:Y:S02]  /*0200*/  LOP3.LUT R8, R6, 0x7ffffff8, RZ, 0xc0, !PT ;  /* 0x7ffffff806087812 */ /* 0x000fe400078ec0ff */
[----:B------:R-:W-:Y:S02]  /*0210*/  MOV R11, R7 ;  /* 0x00000007000b7202 */ /* 0x000fe40000000f00 */
[----:B------:R-:W-:Y:S01]  /*0220*/  IADD3 R10, PT, PT, -R8, RZ, RZ ;  /* 0x000000ff080a7210 */ /* 0x000fe20007ffe1ff */
[----:B-1----:R-:W-:-:S03]  /*0230*/  IMAD.WIDE.U32 R4, R9, 0x4, R4 ;  /* 0x0000000409047825 */ /* 0x002fc600078e0004 */
[----:B------:R-:W-:-:S04]  /*0240*/  IADD3 R12, P1, PT, R4, 0x10, RZ ;  /* 0x00000010040c7810 */ /* 0x000fc80007f3e0ff */
[----:B------:R-:W-:-:S09]  /*0250*/  IADD3.X R5, PT, PT, RZ, R5, RZ, P1, !PT ;  /* 0x00000005ff057210 */ /* 0x000fd20000ffe4ff */
.L_x_1:
[----:B------:R-:W1:Y:S01]  /*0260*/  LDC.64 R14, c[0x0][0x398] ;  /* 0x0000e600ff0e7b82 */ /* 0x000e620000000a00 */
[----:B------:R-:W-:-:S05]  /*0270*/  MOV R4, R12 ;  /* 0x0000000c00047202 */ /* 0x000fca0000000f00 */
[----:B--2---:R-:W2:Y:S01]  /*0280*/  LDG.E R16, desc[UR4][R4.64+-0x10] ;  /* 0xfffff00404107981 */ /* 0x004ea2000c1e1900 */
[----:B-1----:R-:W-:-:S05]  /*0290*/  IMAD.WIDE R14, R11, 0x4, R14 ;  /* 0x000000040b0e7825 */ /* 0x002fca00078e020e */
[----:B------:R-:W2:Y:S02]  /*02a0*/  LDG.E R12, desc[UR4][R14.64] ;  /* 0x000000040e0c7981 */ /* 0x000ea4000c1e1900 */
[----:B--2---:R-:W-:Y:S01]  /*02b0*/  FFMA R19, R12, R16, R13 ;  /* 0x000000100c137223 */ /* 0x004fe2000000000d */
[----:B0-----:R-:W-:-:S04]  /*02c0*/  IMAD.WIDE R12, R0, 0x4, R14 ;  /* 0x00000004000c7825 */ /* 0x001fc800078e020e */
[----:B------:R0:W-:Y:S04]  /*02d0*/  STG.E desc[UR4][R2.64], R19 ;  /* 0x0000001302007986 */ /* 0x0001e8000c101904 */
[----:B------:R-:W2:Y:S04]  /*02e0*/  LDG.E R16, desc[UR4][R12.64] ;  /* 0x000000040c107981 */ /* 0x000ea8000c1e1900 */
[----:B------:R-:W2:Y:S02]  /*02f0*/  LDG.E R17, desc[UR4][R4.64+-0xc] ;  /* 0xfffff40404117981 */ /* 0x000ea4000c1e1900 */
[----:B--2---:R-:W-:Y:S01]  /*0300*/  FFMA R21, R16, R17, R19 ;  /* 0x0000001110157223 */ /* 0x004fe20000000013 */
[----:B------:R-:W-:-:S04]  /*0310*/  IMAD.WIDE R16, R0, 0x4, R12 ;  /* 0x0000000400107825 */ /* 0x000fc800078e020c */
[----:B------:R-:W-:Y:S04]  /*0320*/  STG.E desc[UR4][R2.64], R21 ;  /* 0x0000001502007986 */ /* 0x000fe8000c101904 */
[----:B------:R-:W2:Y:S04]  /*0330*/  LDG.E R20, desc[UR4][R16.64] ;  /* 0x0000000410147981 */ /* 0x000ea8000c1e1900 */
[----:B------:R-:W2:Y:S01]  /*0340*/  LDG.E R22, desc[UR4][R4.64+-0x8] ;  /* 0xfffff80404167981 */ /* 0x000ea2000c1e1900 */
[----:B------:R-:W-:-:S04]  /*0350*/  IMAD.WIDE R14, R0, 0x4, R16 ;  /* 0x00000004000e7825 */ /* 0x000fc800078e0210 */
[----:B--2---:R-:W-:-:S05]  /*0360*/  FFMA R23, R20, R22, R21 ;  /* 0x0000001614177223 */ /* 0x004fca0000000015 */
[----:B------:R1:W-:Y:S04]  /*0370*/  STG.E desc[UR4][R2.64], R23 ;  /* 0x0000001702007986 */ /* 0x0003e8000c101904 */
[----:B------:R-:W0:Y:S04]  /*0380*/  LDG.E R20, desc[UR4][R14.64] ;  /* 0x000000040e147981 */ /* 0x000e28000c1e1900 */
[----:B------:R-:W0:Y:S02]  /*0390*/  LDG.E R12, desc[UR4][R4.64+-0x4] ;  /* 0xfffffc04040c7981 */ /* 0x000e24000c1e1900 */
[----:B0-----:R-:W-:Y:S01]  /*03a0*/  FFMA R19, R20, R12, R23 ;  /* 0x0000000c14137223 */ /* 0x001fe20000000017 */
[----:B------:R-:W-:-:S04]  /*03b0*/  IMAD.WIDE R12, R0, 0x4, R14 ;  /* 0x00000004000c7825 */ /* 0x000fc800078e020e */
[----:B------:R0:W-:Y:S04]  /*03c0*/  STG.E desc[UR4][R2.64], R19 ;  /* 0x0000001302007986 */ /* 0x0001e8000c101904 */
[----:B------:R-:W2:Y:S04]  /*03d0*/  LDG.E R20, desc[UR4][R12.64] ;  /* 0x000000040c147981 */ /* 0x000ea8000c1e1900 */
[----:B------:R-:W2:Y:S02]  /*03e0*/  LDG.E R16, desc[UR4][R4.64] ;  /* 0x0000000404107981 */ /* 0x000ea4000c1e1900 */
[----:B--2---:R-:W-:Y:S01]  /*03f0*/  FFMA R25, R20, R16, R19 ;  /* 0x0000001014197223 */ /* 0x004fe20000000013 */
[----:B------:R-:W-:-:S04]  /*0400*/  IMAD.WIDE R16, R0, 0x4, R12 ;  /* 0x0000000400107825 */ /* 0x000fc800078e020c */
[----:B------:R2:W-:Y:S04]  /*0410*/  STG.E desc[UR4][R2.64], R25 ;  /* 0x0000001902007986 */ /* 0x0005e8000c101904 */
[----:B------:R-:W1:Y:S04]  /*0420*/  LDG.E R20, desc[UR4][R16.64] ;  /* 0x0000000410147981 */ /* 0x000e68000c1e1900 */
[----:B------:R-:W1:Y:S02]  /*0430*/  LDG.E R14, desc[UR4][R4.64+0x4] ;  /* 0x00000404040e7981 */ /* 0x000e64000c1e1900 */
[----:B-1----:R-:W-:Y:S01]  /*0440*/  FFMA R23, R20, R14, R25 ;  /* 0x0000000e14177223 */ /* 0x002fe20000000019 */
[----:B------:R-:W-:-:S04]  /*0450*/  IMAD.WIDE R14, R0, 0x4, R16 ;  /* 0x00000004000e7825 */ /* 0x000fc800078e0210 */
[----:B------:R2:W-:Y:S04]  /*0460*/  STG.E desc[UR4][R2.64], R23 ;  /* 0x0000001702007986 */ /* 0x0005e8000c101904 */
[----:B------:R-:W0:Y:S04]  /*0470*/  LDG.E R20, desc[UR4][R14.64] ;  /* 0x000000040e147981 */ /* 0x000e28000c1e1900 */
[----:B------:R-:W0:Y:S01]  /*0480*/  LDG.E R12, desc[UR4][R4.64+0x8] ;  /* 0x00000804040c7981 */ /* 0x000e22000c1e1900 */
[----:B------:R-:W-:Y:S01]  /*0490*/  IADD3 R10, PT, PT, R10, 0x8, RZ ;  /* 0x000000080a0a7810 */ /* 0x000fe20007ffe0ff */
[----:B0-----:R-:W-:Y:S01]  /*04a0*/  FFMA R19, R20, R12, R23 ;  /* 0x0000000c14137223 */ /* 0x001fe20000000017 */
[----:B------:R-:W-:-:S04]  /*04b0*/  IMAD.WIDE R20, R0, 0x4, R14 ;  /* 0x0000000400147825 */ /* 0x000fc800078e020e */
[----:B------:R2:W-:Y:S04]  /*04c0*/  STG.E desc[UR4][R2.64], R19 ;  /* 0x0000001302007986 */ /* 0x0005e8000c101904 */
[----:B------:R-:W3:Y:S04]  /*04d0*/  LDG.E R20, desc[UR4][R20.64] ;  /* 0x0000000414147981 */ /* 0x000ee8000c1e1900 */
[----:B------:R0:W3:Y:S01]  /*04e0*/  LDG.E R13, desc[UR4][R4.64+0xc] ;  /* 0x00000c04040d7981 */ /* 0x0000e2000c1e1900 */
[----:B------:R-:W-:Y:S02]  /*04f0*/  ISETP.NE.AND P1, PT, R10, RZ, PT ;  /* 0x000000ff0a00720c */ /* 0x000fe40003f25270 */
[----:B------:R-:W-:-:S02]  /*0500*/  IADD3 R12, P2, PT, R4, 0x20, RZ ;  /* 0x00000020040c7810 */ /* 0x000fc40007f5e0ff */
[----:B------:R-:W-:Y:S02]  /*0510*/  LEA R11, R0, R11, 0x3 ;  /* 0x0000000b000b7211 */ /* 0x000fe400078e18ff */
[----:B0-----:R-:W-:Y:S01]  /*0520*/  IADD3.X R5, PT, PT, RZ, R5, RZ, P2, !PT ;  /* 0x00000005ff057210 */ /* 0x001fe200017fe4ff */
[----:B---3--:R-:W-:-:S05]  /*0530*/  FFMA R13, R20, R13, R19 ;  /* 0x0000000d140d7223 */ /* 0x008fca0000000013 */
[----:B------:R2:W-:Y:S01]  /*0540*/  STG.E desc[UR4][R2.64], R13 ;  /* 0x0000000d02007986 */ /* 0x0005e2000c101904 */
[----:B------:R-:W-:Y:S05]  /*0550*/  @P1 BRA `(.L_x_1) ;  /* 0xfffffffc00401947 */ /* 0x000fea000383ffff */
.L_x_0:
[----:B------:R-:W-:Y:S05]  /*0560*/  @!P0 EXIT ;  /* 0x000000000000894d */ /* 0x000fea0003800000 */
[----:B------:R-:W-:Y:S02]  /*0570*/  ISETP.GE.U32.AND P1, PT, R18, 0x4, PT ;  /* 0x000000041200780c */ /* 0x000fe40003f26070 */
[----:B------:R-:W-:-:S04]  /*0580*/  LOP3.LUT R16, R6, 0x3, RZ, 0xc0, !PT ;  /* 0x0000000306107812 */ /* 0x000fc800078ec0ff */
[----:B------:R-:W-:-:S07]  /*0590*/  ISETP.NE.AND P0, PT, R16, RZ, PT ;  /* 0x000000ff1000720c */ /* 0x000fce0003f05270 */
[----:B------:R-:W-:Y:S06]  /*05a0*/  @!P1 BRA `(.L_x_2) ;  /* 0x00000000007c9947 */ /* 0x000fec0003800000 */
[----:B------:R-:W1:Y:S01]  /*05b0*/  LDC.64 R14, c[0x0][0x390] ;  /* 0x0000e400ff0e7b82 */ /* 0x000e620000000a00 */
[----:B------:R-:W-:Y:S01]  /*05c0*/  IADD3 R17, PT, PT, R9, R8, RZ ;  /* 0x0000000809117210 */ /* 0x000fe20007ffe0ff */
[----:B------:R-:W-:Y:S01]  /*05d0*/  IMAD R5, R8, R0, R7 ;  /* 0x0000000008057224 */ /* 0x000fe200078e0207 */
[----:B------:R-:W3:Y:S05]  /*05e0*/  LDCU.64 UR6, c[0x0][0x390] ;  /* 0x00007200ff0677ac */ /* 0x000eea0008000a00 */
[----:B------:R-:W4:Y:S01]  /*05f0*/  LDC.64 R10, c[0x0][0x398] ;  /* 0x0000e600ff0a7b82 */ /* 0x000f220000000a00 */
[----:B-1----:R-:W-:-:S06]  /*0600*/  IMAD.WIDE.U32 R14, R17, 0x4, R14 ;  /* 0x00000004110e7825 */ /* 0x002fcc00078e000e */
[----:B------:R-:W5:Y:S01]  /*0610*/  LDG.E R14, desc[UR4][R14.64] ;  /* 0x000000040e0e7981 */ /* 0x000f62000c1e1900 */
[----:B----4-:R-:W-:-:S05]  /*0620*/  IMAD.WIDE R10, R5, 0x4, R10 ;  /* 0x00000004050a7825 */ /* 0x010fca00078e020a */
[----:B------:R-:W5:Y:S01]  /*0630*/  LDG.E R12, desc[UR4][R10.64] ;  /* 0x000000040a0c7981 */ /* 0x000f62000c1e1900 */
[----:B------:R-:W-:-:S04]  /*0640*/  IADD3 R5, P1, PT, R9, R8, RZ ;  /* 0x0000000809057210 */ /* 0x000fc80007f3e0ff */
[----:B------:R-:W-:Y:S02]  /*0650*/  IADD3.X R18, PT, PT, RZ, RZ, RZ, P1, !PT ;  /* 0x000000ffff127210 */ /* 0x000fe40000ffe4ff */
[----:B---3--:R-:W-:-:S04]  /*0660*/  LEA R4, P1, R5, UR6, 0x2 ;  /* 0x0000000605047c11 */ /* 0x008fc8000f8210ff */
[----:B------:R-:W-:Y:S01]  /*0670*/  LEA.HI.X R5, R5, UR7, R18, 0x2, P1 ;  /* 0x0000000705057c11 */ /* 0x000fe200088f1412 */
[----:B-----5:R-:W-:Y:S01]  /*0680*/  FFMA R17, R12, R14, R13 ;  /* 0x0000000e0c117223 */ /* 0x020fe2000000000d */
[----:B0-2---:R-:W-:-:S04]  /*0690*/  IMAD.WIDE R12, R0, 0x4, R10 ;  /* 0x00000004000c7825 */ /* 0x005fc800078e020a */
[----:B------:R1:W-:Y:S04]  /*06a0*/  STG.E desc[UR4][R2.64], R17 ;  /* 0x0000001102007986 */ /* 0x0003e8000c101904 */
[----:B------:R-:W2:Y:S04]  /*06b0*/  LDG.E R18, desc[UR4][R12.64] ;  /* 0x000000040c127981 */ /* 0x000ea8000c1e1900 */
[----:B------:R-:W2:Y:S01]  /*06c0*/  LDG.E R14, desc[UR4][R4.64+0x4] ;  /* 0x00000404040e7981 */ /* 0x000ea2000c1e1900 */
[----:B------:R-:W-:-:S04]  /*06d0*/  IMAD.WIDE R10, R0, 0x4, R12 ;  /* 0x00000004000a7825 */ /* 0x000fc800078e020c */
[----:B--2---:R-:W-:-:S05]  /*06e0*/  FFMA R19, R18, R14, R17 ;  /* 0x0000000e12137223 */ /* 0x004fca0000000011 */
[----:B------:R1:W-:Y:S04]  /*06f0*/  STG.E desc[UR4][R2.64], R19 ;  /* 0x0000001302007986 */ /* 0x0003e8000c101904 */
[----:B------:R-:W2:Y:S04]  /*0700*/  LDG.E R14, desc[UR4][R10.64] ;  /* 0x000000040a0e7981 */ /* 0x000ea8000c1e1900 */
[----:B------:R-:W2:Y:S02]  /*0710*/  LDG.E R15, desc[UR4][R4.64+0x8] ;  /* 0x00000804040f7981 */ /* 0x000ea4000c1e1900 */
[----:B--2---:R-:W-:Y:S01]  /*0720*/  FFMA R21, R14, R15, R19 ;  /* 0x0000000f0e157223 */ /* 0x004fe20000000013 */
[----:B------:R-:W-:-:S04]  /*0730*/  IMAD.WIDE R14, R0, 0x4, R10 ;  /* 0x00000004000e7825 */ /* 0x000fc800078e020a */
[----:B------:R1:W-:Y:S04]  /*0740*/  STG.E desc[UR4][R2.64], R21 ;  /* 0x0000001502007986 */ /* 0x0003e8000c101904 */
[----:B------:R-:W2:Y:S04]  /*0750*/  LDG.E R14, desc[UR4][R14.64] ;  /* 0x000000040e0e7981 */ /* 0x000ea8000c1e1900 */
[----:B------:R-:W2:Y:S01]  /*0760*/  LDG.E R13, desc[UR4][R4.64+0xc] ;  /* 0x00000c04040d7981 */ /* 0x000ea2000c1e1900 */
[----:B------:R-:W-:Y:S01]  /*0770*/  IADD3 R8, PT, PT, R8, 0x4, RZ ;  /* 0x0000000408087810 */ /* 0x000fe20007ffe0ff */
[----:B--2---:R-:W-:-:S05]  /*0780*/  FFMA R13, R14, R13, R21 ;  /* 0x0000000d0e0d7223 */ /* 0x004fca0000000015 */
[----:B------:R1:W-:Y:S02]  /*0790*/  STG.E desc[UR4][R2.64], R13 ;  /* 0x0000000d02007986 */ /* 0x0003e4000c101904 */
.L_x_2:
[----:B------:R-:W-:Y:S05]  /*07a0*/  @!P0 EXIT ;  /* 0x000000000000894d */ /* 0x000fea0003800000 */
[----:B------:R-:W-:Y:S02]  /*07b0*/  ISETP.NE.AND P1, PT, R16, 0x1, PT ;  /* 0x000000011000780c */ /* 0x000fe40003f25270 */
[----:B------:R-:W-:-:S04]  /*07c0*/  LOP3.LUT R6, R6, 0x1, RZ, 0xc0, !PT ;  /* 0x0000000106067812 */ /* 0x000fc800078ec0ff */
[----:B------:R-:W-:-:S07]  /*07d0*/  ISETP.NE.U32.AND P0, PT, R6, 0x1, PT ;  /* 0x000000010600780c */ /* 0x000fce0003f05070 */
[----:B------:R-:W-:Y:S06]  /*07e0*/  @!P1 BRA `(.L_x_3) ;  /* 0x0000000000549947 */ /* 0x000fec0003800000 */
[----:B------:R-:W3:Y:S01]  /*07f0*/  LDC.64 R10, c[0x0][0x390] ;  /* 0x0000e400ff0a7b82 */ /* 0x000ee20000000a00 */
[----:B------:R-:W-:Y:S01]  /*0800*/  IADD3 R15, PT, PT, R9, R8, RZ ;  /* 0x00000008090f7210 */ /* 0x000fe20007ffe0ff */
[----:B-1----:R-:W-:Y:S01]  /*0810*/  IMAD R17, R8, R0, R7 ;  /* 0x0000000008117224 */ /* 0x002fe200078e0207 */
[----:B------:R-:W1:Y:S05]  /*0820*/  LDCU.64 UR6, c[0x0][0x390] ;  /* 0x00007200ff0677ac */ /* 0x000e6a0008000a00 */
[----:B------:R-:W4:Y:S01]  /*0830*/  LDC.64 R4, c[0x0][0x398] ;  /* 0x0000e600ff047b82 */ /* 0x000f220000000a00 */
[----:B---3--:R-:W-:-:S06]  /*0840*/  IMAD.WIDE.U32 R14, R15, 0x4, R10 ;  /* 0x000000040f0e7825 */ /* 0x008fcc00078e000a */
[----:B------:R-:W2:Y:S01]  /*0850*/  LDG.E R14, desc[UR4][R14.64] ;  /* 0x000000040e0e7981 */ /* 0x000ea2000c1e1900 */
[----:B----4-:R-:W-:-:S05]  /*0860*/  IMAD.WIDE R10, R17, 0x4, R4 ;  /* 0x00000004110a7825 */ /* 0x010fca00078e0204 */
[----:B------:R-:W2:Y:S01]  /*0870*/  LDG.E R6, desc[UR4][R10.64] ;  /* 0x000000040a067981 */ /* 0x000ea2000c1e1900 */
[----:B------:R-:W-:-:S04]  /*0880*/  IADD3 R5, P1, PT, R9, R8, RZ ;  /* 0x0000000809057210 */ /* 0x000fc80007f3e0ff */
[----:B------:R-:W-:Y:S02]  /*0890*/  IADD3.X R12, PT, PT, RZ, RZ, RZ, P1, !PT ;  /* 0x000000ffff0c7210 */ /* 0x000fe40000ffe4ff */
[----:B-1----:R-:W-:Y:S01]  /*08a0*/  LEA R4, P1, R5, UR6, 0x2 ;  /* 0x0000000605047c11 */ /* 0x002fe2000f8210ff */
[----:B------:R-:W-:-:S03]  /*08b0*/  IMAD.WIDE R16, R0, 0x4, R10 ;  /* 0x0000000400107825 */ /* 0x000fc600078e020a */
[----:B------:R-:W-:Y:S01]  /*08c0*/  LEA.HI.X R5, R5, UR7, R12, 0x2, P1 ;  /* 0x0000000705057c11 */ /* 0x000fe200088f140c */
[----:B--2---:R-:W-:-:S05]  /*08d0*/  FFMA R19, R6, R14, R13 ;  /* 0x0000000e06137223 */ /* 0x004fca000000000d */
[----:B------:R3:W-:Y:S04]  /*08e0*/  STG.E desc[UR4][R2.64], R19 ;  /* 0x0000001302007986 */ /* 0x0007e8000c101904 */
[----:B------:R-:W0:Y:S04]  /*08f0*/  LDG.E R16, desc[UR4][R16.64] ;  /* 0x0000000410107981 */ /* 0x000e28000c1e1900 */
[----:B------:R-:W0:Y:S01]  /*0900*/  LDG.E R4, desc[UR4][R4.64+0x4] ;  /* 0x0000040404047981 */ /* 0x000e22000c1e1900 */
[----:B------:R-:W-:Y:S01]  /*0910*/  IADD3 R8, PT, PT, R8, 0x2, RZ ;  /* 0x0000000208087810 */ /* 0x000fe20007ffe0ff */
[----:B0-----:R-:W-:-:S05]  /*0920*/  FFMA R13, R16, R4, R19 ;  /* 0x00000004100d7223 */ /* 0x001fca0000000013 */
[----:B------:R3:W-:Y:S02]  /*0930*/  STG.E desc[UR4][R2.64], R13 ;  /* 0x0000000d02007986 */ /* 0x0007e4000c101904 */
.L_x_3:
[----:B------:R-:W-:Y:S05]  /*0940*/  @P0 EXIT ;  /* 0x000000000000094d */ /* 0x000fea0003800000 */
[----:B------:R-:W4:Y:S01]  /*0950*/  LDC.64 R4, c[0x0][0x398] ;  /* 0x0000e600ff047b82 */ /* 0x000f220000000a00 */
[----:B------:R-:W-:Y:S01]  /*0960*/  IMAD R7, R8, R0, R7 ;  /* 0x0000000008077224 */ /* 0x000fe200078e0207 */
[----:B------:R-:W-:-:S06]  /*0970*/  IADD3 R9, PT, PT, R9, R8, RZ ;  /* 0x0000000809097210 */ /* 0x000fcc0007ffe0ff */
[----:B------:R-:W5:Y:S01]  /*0980*/  LDC.64 R10, c[0x0][0x390] ;  /* 0x0000e400ff0a7b82 */ /* 0x000f620000000a00 */
[----:B----4-:R-:W-:-:S06]  /*0990*/  IMAD.WIDE R4, R7, 0x4, R4 ;  /* 0x0000000407047825 */ /* 0x010fcc00078e0204 */
[----:B------:R-:W0:Y:S01]  /*09a0*/  LDG.E R4, desc[UR4][R4.64] ;  /* 0x0000000404047981 */ /* 0x000e22000c1e1900 */
[----:B-----5:R-:W-:-:S06]  /*09b0*/  IMAD.WIDE.U32 R6, R9, 0x4, R10 ;  /* 0x0000000409067825 */ /* 0x020fcc00078e000a */
[----:B------:R-:W0:Y:S02]  /*09c0*/  LDG.E R6, desc[UR4][R6.64] ;  /* 0x0000000406067981 */ /* 0x000e24000c1e1900 */
[----:B0123--:R-:W-:-:S05]  /*09d0*/  FFMA R13, R4, R6, R13 ;  /* 0x00000006040d7223 */ /* 0x00ffca000000000d */
[----:B------:R-:W-:Y:S01]  /*09e0*/  STG.E desc[UR4][R2.64], R13 ;  /* 0x0000000d02007986 */ /* 0x000fe2000c101904 */
[----:B------:R-:W-:Y:S05]  /*09f0*/  EXIT ;  /* 0x000000000000794d */ /* 0x000fea0003800000 */
.L_x_4:
[----:B------:R-:W-:-:S00]  /*0a00*/  BRA `(.L_x_4) ;  /* 0xfffffffc00fc7947 */ /* 0x000fc0000383ffff */
[----:B------:R-:W-:-:S00]  /*0a10*/  NOP ;  /* 0x0000000000007918 */ /* 0x000fc00000000000 */
        /* <DEDUP_REMOVED lines=14> */
.L_x_35:


//--------------------- .text._Z9init_randiiPf    --------------------------
	.section	.text._Z9init_randiiPf,"ax",@progbits
	.align	128
        .global         _Z9init_randiiPf
        .type           _Z9init_randiiPf,@function
        .size           _Z9init_randiiPf,(.L_x_34 - _Z9init_randiiPf)
        .other          _Z9init_randiiPf,@"STO_CUDA_ENTRY STV_DEFAULT"
_Z9init_randiiPf:
.text._Z9init_randiiPf:
[----:B------:R-:W0:Y:S01]  /*0000*/  LDC R1, c[0x0][0x37c] ;  /* 0x0000df00ff017b82 */ /* 0x000e220000000800 */
[----:B------:R-:W1:Y:S07]  /*0010*/  S2R R2, SR_TID.Y ;  /* 0x0000000000027919 */ /* 0x000e6e0000002200 */
[----:B------:R-:W2:Y:S01]  /*0020*/  LDC R0, c[0x0][0x360] ;  /* 0x0000d800ff007b82 */ /* 0x000ea20000000800 */
[----:B------:R-:W3:Y:S01]  /*0030*/  LDCU.64 UR6, c[0x0][0x380] ;  /* 0x00007000ff0677ac */ /* 0x000ee20008000a00 */
[----:B0-----:R-:W-:Y:S01]  /*0040*/  VIADD R1, R1, 0xffffffd0 ;  /* 0xffffffd001017836 */ /* 0x001fe20000000000 */
[----:B------:R-:W2:Y:S05]  /*0050*/  S2R R5, SR_TID.X ;  /* 0x0000000000057919 */ /* 0x000eaa0000002100 */
[----:B------:R-:W1:Y:S08]  /*0060*/  S2UR UR5, SR_CTAID.Y ;  /* 0x00000000000579c3 */ /* 0x000e700000002600 */
[----:B------:R-:W1:Y:S08]  /*0070*/  LDC R3, c[0x0][0x364] ;  /* 0x0000d900ff037b82 */ /* 0x000e700000000800 */
[----:B------:R-:W2:Y:S01]  /*0080*/  S2UR UR4, SR_CTAID.X ;  /* 0x00000000000479c3 */ /* 0x000ea20000002500 */
[----:B-1----:R-:W-:-:S05]  /*0090*/  IMAD R3, R3, UR5, R2 ;  /* 0x0000000503037c24 */ /* 0x002fca000f8e0202 */
[----:B---3--:R-:W-:Y:S01]  /*00a0*/  ISETP.GE.AND P0, PT, R3, UR7, PT ;  /* 0x0000000703007c0c */ /* 0x008fe2000bf06270 */
[----:B--2---:R-:W-:-:S05]  /*00b0*/  IMAD R0, R0, UR4, R5 ;  /* 0x0000000400007c24 */ /* 0x004fca000f8e0205 */
[----:B------:R-:W-:-:S13]  /*00c0*/  ISETP.GE.OR P0, PT, R0, UR6, P0 ;  /* 0x0000000600007c0c */ /* 0x000fda0008706670 */
[----:B------:R-:W-:Y:S05]  /*00d0*/  @P0 EXIT ;  /* 0x000000000000094d */ /* 0x000fea0003800000 */
[----:B------:R-:W-:Y:S01]  /*00e0*/  IMAD.MOV.U32 R8, RZ, RZ, -0x2dfc5089 ;  /* 0xd203af77ff087424 */ /* 0x000fe200078e00ff */
[----:B------:R-:W-:Y:S01]  /*00f0*/  BSSY.RECONVERGENT B0, `(.L_x_5) ;  /* 0x0000266000007945 */ /* 0x000fe20003800200 */
[----:B------:R-:W-:Y:S02]  /*0100*/  IMAD.MOV.U32 R9, RZ, RZ, -0x975f8c ;  /* 0xff68a074ff097424 */ /* 0x000fe400078e00ff */
[----:B------:R-:W-:Y:S02]  /*0110*/  IMAD.MOV.U32 R10, RZ, RZ, -0x12697946 ;  /* 0xed9686baff0a7424 */ /* 0x000fe400078e00ff */
[----:B------:R-:W-:Y:S01]  /*0120*/  IMAD.MOV.U32 R11, RZ, RZ, -0x75bd8fc ;  /* 0xf8a42704ff0b7424 */ /* 0x000fe200078e00ff */
[----:B------:R0:W-:Y:S01]  /*0130*/  STL.64 [R1], R8 ;  /* 0x0000000801007387 */ /* 0x0001e20000100a00 */
[----:B------:R-:W-:Y:S02]  /*0140*/  IMAD.MOV.U32 R12, RZ, RZ, -0x23270784 ;  /* 0xdcd8f87cff0c7424 */ /* 0x000fe400078e00ff */
[----:B------:R-:W-:Y:S01]  /*0150*/  IMAD.MOV.U32 R13, RZ, RZ, -0x79aed88 ;  /* 0xf8651278ff0d7424 */ /* 0x000fe200078e00ff */
[----:B------:R0:W-:Y:S01]  /*0160*/  STL.64 [R1+0x8], R10 ;  /* 0x0000080a01007387 */ /* 0x0001e20000100a00 */
[----:B------:R-:W-:Y:S01]  /*0170*/  IMAD R0, R3, UR6, R0 ;  /* 0x0000000603007c24 */ /* 0x000fe2000f8e0200 */
[----:B------:R-:W1:Y:S01]  /*0180*/  LDCU.64 UR6, c[0x0][0x358] ;  /* 0x00006b00ff0677ac */ /* 0x000e620008000a00 */
[----:B------:R-:W-:Y:S01]  /*0190*/  IMAD.MOV.U32 R6, RZ, RZ, -0x975f8c ;  /* 0xff68a074ff067424 */ /* 0x000fe200078e00ff */
[----:B------:R0:W-:Y:S01]  /*01a0*/  STL.64 [R1+0x10], R12 ;  /* 0x0000100c01007387 */ /* 0x0001e20000100a00 */
[----:B------:R-:W-:Y:S01]  /*01b0*/  IMAD.MOV.U32 R4, RZ, RZ, -0x12697946 ;  /* 0xed9686baff047424 */ /* 0x000fe200078e00ff */
[----:B------:R-:W-:Y:S01]  /*01c0*/  ISETP.NE.AND P0, PT, R0, RZ, PT ;  /* 0x000000ff0000720c */ /* 0x000fe20003f05270 */
[----:B------:R-:W-:Y:S01]  /*01d0*/  IMAD.MOV.U32 R3, RZ, RZ, -0x79aed88 ;  /* 0xf8651278ff037424 */ /* 0x000fe200078e00ff */
[----:B------:R-:W-:-:S11]  /*01e0*/  SHF.R.S32.HI R2, RZ, 0x1f, R0 ;  /* 0x0000001fff027819 */ /* 0x000fd60000011400 */
[----:B0-----:R-:W-:Y:S05]  /*01f0*/  @!P0 BRA `(.L_x_6) ;  /* 0x0000002400548947 */ /* 0x001fea0003800000 */
[----:B------:R-:W-:Y:S02]  /*0200*/  IMAD.MOV.U32 R13, RZ, RZ, R2 ;  /* 0x000000ffff0d7224 */ /* 0x000fe400078e0002 */
[----:B------:R-:W-:Y:S02]  /*0210*/  IMAD.MOV.U32 R11, RZ, RZ, RZ ;  /* 0x000000ffff0b7224 */ /* 0x000fe400078e00ff */
[----:B------:R-:W-:Y:S02]  /*0220*/  IMAD.MOV.U32 R6, RZ, RZ, -0x975f8c ;  /* 0xff68a074ff067424 */ /* 0x000fe400078e00ff */
[----:B------:R-:W-:Y:S02]  /*0230*/  IMAD.MOV.U32 R10, RZ, RZ, R0 ;  /* 0x000000ffff0a7224 */ /* 0x000fe400078e0000 */
[----:B------:R-:W-:Y:S02]  /*0240*/  IMAD.MOV.U32 R4, RZ, RZ, -0x12697946 ;  /* 0xed9686baff047424 */ /* 0x000fe400078e00ff */
[----:B------:R-:W-:-:S07]  /*0250*/  IMAD.MOV.U32 R3, RZ, RZ, -0x79aed88 ;  /* 0xf8651278ff037424 */ /* 0x000fce00078e00ff */
.L_x_15:
[----:B0-----:R-:W-:Y:S01]  /*0260*/  LOP3.LUT R2, R10, 0x3, RZ, 0xc0, !PT ;  /* 0x000000030a027812 */ /* 0x001fe200078ec0ff */
[----:B------:R-:W-:Y:S03]  /*0270*/  BSSY.RECONVERGENT B1, `(.L_x_7) ;  /* 0x0000247000017945 */ /* 0x000fe60003800200 */
[----:B------:R-:W-:-:S04]  /*0280*/  ISETP.NE.U32.AND P0, PT, R2, RZ, PT ;  /* 0x000000ff0200720c */ /* 0x000fc80003f05070 */
[----:B------:R-:W-:-:S13]  /*0290*/  ISETP.NE.AND.EX P0, PT, RZ, RZ, PT, P0 ;  /* 0x000000ffff00720c */ /* 0x000fda0003f05300 */
[----:B------:R-:W-:Y:S05]  /*02a0*/  @!P0 BRA `(.L_x_8) ;  /* 0x00000024000c8947 */ /* 0x000fea0003800000 */
[----:B------:R-:W0:Y:S01]  /*02b0*/  LDC.64 R8, c[0x4][RZ] ;  /* 0x01000000ff087b82 */ /* 0x000e220000000a00 */
[----:B------:R-:W-:Y:S01]  /*02c0*/  IMAD.MOV.U32 R6, RZ, RZ, RZ ;  /* 0x000000ffff067224 */ /* 0x000fe200078e00ff */
[----:B------:R-:W-:Y:S01]  /*02d0*/  CS2R R2, SRZ ;  /* 0x0000000000027805 */ /* 0x000fe2000001ff00 */
[----:B------:R-:W-:Y:S01]  /*02e0*/  IMAD.MOV.U32 R12, RZ, RZ, RZ ;  /* 0x000000ffff0c7224 */ /* 0x000fe200078e00ff */
[----:B------:R-:W-:Y:S01]  /*02f0*/  CS2R R4, SRZ ;  /* 0x0000000000047805 */ /* 0x000fe2000001ff00 */
[----:B0-----:R-:W-:-:S07]  /*0300*/  IMAD.WIDE.U32 R8, R11, 0xc80, R8 ;  /* 0x00000c800b087825 */ /* 0x001fce00078e0008 */
.L_x_10:
[----:B------:R-:W-:-:S06]  /*0310*/  IMAD R7, R12, 0x4, R1 ;  /* 0x000000040c077824 */ /* 0x000fcc00078e0201 */
[----:B------:R-:W5:Y:S01]  /*0320*/  LDL R7, [R7+0x4] ;  /* 0x0000040007077983 */ /* 0x000f620000100800 */
[----:B------:R-:W-:-:S05]  /*0330*/  UMOV UR4, URZ ;  /* 0x000000ff00047c82 */ /* 0x000fca0008000000 */
.L_x_9:
[----:B-----5:R-:W-:Y:S01]  /*0340*/  SHF.R.U32.HI R20, RZ, UR4, R7 ;  /* 0x00000004ff147c19 */ /* 0x020fe20008011607 */
[----:B------:R-:W-:-:S03]  /*0350*/  IMAD.SHL.U32 R14, R12, 0x20, RZ ;  /* 0x000000200c0e7824 */ /* 0x000fc600078e00ff */
[----:B------:R-:W-:Y:S01]  /*0360*/  LOP3.LUT R15, R20, 0x1, RZ, 0xc0, !PT ;  /* 0x00000001140f7812 */ /* 0x000fe200078ec0ff */
[----:B------:R-:W-:-:S03]  /*0370*/  VIADD R14, R14, UR4 ;  /* 0x000000040e0e7c36 */ /* 0x000fc60008000000 */
[----:B------:R-:W-:Y:S01]  /*0380*/  ISETP.NE.U32.AND P0, PT, R15, 0x1, PT ;  /* 0x000000010f00780c */ /* 0x000fe20003f05070 */
[----:B------:R-:W-:-:S03]  /*0390*/  IMAD R15, R14, 0x5, RZ ;  /* 0x000000050e0f7824 */ /* 0x000fc600078e02ff */
[----:B------:R-:W-:Y:S01]  /*03a0*/  R2P PR, R20, 0x7e ;  /* 0x0000007e14007804 */ /* 0x000fe20000000000 */
[----:B------:R-:W-:-:S08]  /*03b0*/  IMAD.WIDE.U32 R14, R15, 0x4, R8 ;  /* 0x000000040f0e7825 */ /* 0x000fd000078e0008 */
[----:B-1----:R-:W2:Y:S04]  /*03c0*/  @!P0 LDG.E R17, desc[UR6][R14.64] ;  /* 0x000000060e118981 */ /* 0x002ea8000c1e1900 */
[----:B------:R-:W3:Y:S04]  /*03d0*/  @P1 LDG.E R19, desc[UR6][R14.64+0x14] ;  /* 0x000014060e131981 */ /* 0x000ee8000c1e1900 */
[----:B------:R-:W4:Y:S04]  /*03e0*/  @P2 LDG.E R21, desc[UR6][R14.64+0x28] ;  /* 0x000028060e152981 */ /* 0x000f28000c1e1900 */
[----:B------:R-:W4:Y:S04]  /*03f0*/  @P3 LDG.E R23, desc[UR6][R14.64+0x3c] ;  /* 0x00003c060e173981 */ /* 0x000f28000c1e1900 */
[----:B------:R-:W4:Y:S04]  /*0400*/  @!P0 LDG.E R16, desc[UR6][R14.64+0x8] ;  /* 0x000008060e108981 */ /* 0x000f28000c1e1900 */
[----:B------:R-:W4:Y:S04]  /*0410*/  @P4 LDG.E R25, desc[UR6][R14.64+0x50] ;  /* 0x000050060e194981 */ /* 0x000f28000c1e1900 */
[----:B------:R-:W4:Y:S04]  /*0420*/  @!P0 LDG.E R18, desc[UR6][R14.64+0x10] ;  /* 0x000010060e128981 */ /* 0x000f28000c1e1900 */
[----:B------:R-:W4:Y:S04]  /*0430*/  @P1 LDG.E R22, desc[UR6][R14.64+0x1c] ;  /* 0x00001c060e161981 */ /* 0x000f28000c1e1900 */
[----:B------:R-:W4:Y:S04]  /*0440*/  @P1 LDG.E R24, desc[UR6][R14.64+0x24] ;  /* 0x000024060e181981 */ /* 0x000f28000c1e1900 */
[----:B------:R-:W4:Y:S01]  /*0450*/  @P6 LDG.E R27, desc[UR6][R14.64+0x78] ;  /* 0x000078060e1b6981 */ /* 0x000f22000c1e1900 */
[----:B--2---:R-:W-:-:S03]  /*0460*/  @!P0 LOP3.LUT R6, R6, R17, RZ, 0x3c, !PT ;  /* 0x0000001106068212 */ /* 0x004fc600078e3cff */
[----:B------:R-:W2:Y:S01]  /*0470*/  @!P0 LDG.E R17, desc[UR6][R14.64+0x4] ;  /* 0x000004060e118981 */ /* 0x000ea2000c1e1900 */
[----:B---3--:R-:W-:-:S03]  /*0480*/  @P1 LOP3.LUT R6, R6, R19, RZ, 0x3c, !PT ;  /* 0x0000001306061212 */ /* 0x008fc600078e3cff */
[----:B------:R-:W3:Y:S01]  /*0490*/  @!P0 LDG.E R19, desc[UR6][R14.64+0xc] ;  /* 0x00000c060e138981 */ /* 0x000ee2000c1e1900 */
[----:B----4-:R-:W-:-:S03]  /*04a0*/  @P2 LOP3.LUT R6, R6, R21, RZ, 0x3c, !PT ;  /* 0x0000001506062212 */ /* 0x010fc600078e3cff */
[----:B------:R-:W4:Y:S01]  /*04b0*/  @P1 LDG.E R21, desc[UR6][R14.64+0x18] ;  /* 0x000018060e151981 */ /* 0x000f22000c1e1900 */
[----:B------:R-:W-:-:S03]  /*04c0*/  @P3 LOP3.LUT R6, R6, R23, RZ, 0x3c, !PT ;  /* 0x0000001706063212 */ /* 0x000fc600078e3cff */
[----:B------:R-:W4:Y:S01]  /*04d0*/  @P5 LDG.E R23, desc[UR6][R14.64+0x64] ;  /* 0x000064060e175981 */ /* 0x000f22000c1e1900 */
[----:B------:R-:W-:-:S03]  /*04e0*/  @!P0 LOP3.LUT R5, R5, R16, RZ, 0x3c, !PT ;  /* 0x0000001005058212 */ /* 0x000fc600078e3cff */
[----:B------:R-:W4:Y:S01]  /*04f0*/  @P2 LDG.E R16, desc[UR6][R14.64+0x30] ;  /* 0x000030060e102981 */ /* 0x000f22000c1e1900 */
[----:B------:R-:W-:-:S03]  /*0500*/  @P4 LOP3.LUT R6, R6, R25, RZ, 0x3c, !PT ;  /* 0x0000001906064212 */ /* 0x000fc600078e3cff */
[----:B------:R-:W4:Y:S01]  /*0510*/  @P3 LDG.E R25, desc[UR6][R14.64+0x48] ;  /* 0x000048060e193981 */ /* 0x000f22000c1e1900 */
[----:B------:R-:W-:-:S03]  /*0520*/  @!P0 LOP3.LUT R3, R3, R18, RZ, 0x3c, !PT ;  /* 0x0000001203038212 */ /* 0x000fc600078e3cff */
[----:B------:R-:W4:Y:S01]  /*0530*/  @P2 LDG.E R18, desc[UR6][R14.64+0x38] ;  /* 0x000038060e122981 */ /* 0x000f22000c1e1900 */
[----:B------:R-:W-:-:S03]  /*0540*/  @P1 LOP3.LUT R5, R5, R22, RZ, 0x3c, !PT ;  /* 0x0000001605051212 */ /* 0x000fc600078e3cff */
[----:B------:R-:W4:Y:S01]  /*0550*/  @P3 LDG.E R22, desc[UR6][R14.64+0x44] ;  /* 0x000044060e163981 */ /* 0x000f22000c1e1900 */
[----:B--2---:R-:W-:-:S03]  /*0560*/  @!P0 LOP3.LUT R4, R4, R17, RZ, 0x3c, !PT ;  /* 0x0000001104048212 */ /* 0x004fc600078e3cff */
[----:B------:R-:W2:Y:S01]  /*0570*/  @P1 LDG.E R17, desc[UR6][R14.64+0x20] ;  /* 0x000020060e111981 */ /* 0x000ea2000c1e1900 */
[----:B---3--:R-:W-:-:S03]  /*0580*/  @!P0 LOP3.LUT R2, R2, R19, RZ, 0x3c, !PT ;  /* 0x0000001302028212 */ /* 0x008fc600078e3cff */
[----:B------:R-:W3:Y:S01]  /*0590*/  @P2 LDG.E R19, desc[UR6][R14.64+0x2c] ;  /* 0x00002c060e132981 */ /* 0x000ee2000c1e1900 */
[----:B----4-:R-:W-:-:S03]  /*05a0*/  @P1 LOP3.LUT R4, R4, R21, RZ, 0x3c, !PT ;  /* 0x0000001504041212 */ /* 0x010fc600078e3cff */
[----:B------:R-:W4:Y:S01]  /*05b0*/  @P2 LDG.E R21, desc[UR6][R14.64+0x34] ;  /* 0x000034060e152981 */ /* 0x000f22000c1e1900 */
[----:B------:R-:W-:-:S03]  /*05c0*/  @P5 LOP3.LUT R6, R6, R23, RZ, 0x3c, !PT ;  /* 0x0000001706065212 */ /* 0x000fc600078e3cff */
[----:B------:R-:W4:Y:S01]  /*05d0*/  @P3 LDG.E R23, desc[UR6][R14.64+0x40] ;  /* 0x000040060e173981 */ /* 0x000f22000c1e1900 */
[----:B------:R-:W-:Y:S02]  /*05e0*/  @P1 LOP3.LUT R3, R3, R24, RZ, 0x3c, !PT ;  /* 0x0000001803031212 */ /* 0x000fe400078e3cff */
[----:B------:R-:W-:Y:S01]  /*05f0*/  @P2 LOP3.LUT R5, R5, R16, RZ, 0x3c, !PT ;  /* 0x0000001005052212 */ /* 0x000fe200078e3cff */
[----:B------:R-:W4:Y:S04]  /*0600*/  @P5 LDG.E R24, desc[UR6][R14.64+0x6c] ;  /* 0x00006c060e185981 */ /* 0x000f28000c1e1900 */
[----:B------:R-:W4:Y:S01]  /*0610*/  @P3 LDG.E R16, desc[UR6][R14.64+0x4c] ;  /* 0x00004c060e103981 */ /* 0x000f22000c1e1900 */
[----:B------:R-:W-:-:S03]  /*0620*/  @P2 LOP3.LUT R3, R3, R18, RZ, 0x3c, !PT ;  /* 0x0000001203032212 */ /* 0x000fc600078e3cff */
[----:B------:R-:W4:Y:S01]  /*0630*/  @P4 LDG.E R18, desc[UR6][R14.64+0x58] ;  /* 0x000058060e124981 */ /* 0x000f22000c1e1900 */
[----:B------:R-:W-:-:S03]  /*0640*/  @P3 LOP3.LUT R5, R5, R22, RZ, 0x3c, !PT ;  /* 0x0000001605053212 */ /* 0x000fc600078e3cff */
[----:B------:R-:W4:Y:S01]  /*0650*/  @P4 LDG.E R22, desc[UR6][R14.64+0x60] ;  /* 0x000060060e164981 */ /* 0x000f22000c1e1900 */
[----:B--2---:R-:W-:-:S03]  /*0660*/  @P1 LOP3.LUT R2, R2, R17, RZ, 0x3c, !PT ;  /* 0x0000001102021212 */ /* 0x004fc600078e3cff */
[----:B------:R-:W2:Y:S01]  /*0670*/  @P4 LDG.E R17, desc[UR6][R14.64+0x54] ;  /* 0x000054060e114981 */ /* 0x000ea2000c1e1900 */
[----:B---3--:R-:W-:-:S03]  /*0680*/  @P2 LOP3.LUT R4, R4, R19, RZ, 0x3c, !PT ;  /* 0x0000001304042212 */ /* 0x008fc600078e3cff */
[----:B------:R-:W3:Y:S01]  /*0690*/  @P4 LDG.E R19, desc[UR6][R14.64+0x5c] ;  /* 0x00005c060e134981 */ /* 0x000ee2000c1e1900 */
[----:B----4-:R-:W-:-:S03]  /*06a0*/  @P2 LOP3.LUT R2, R2, R21, RZ, 0x3c, !PT ;  /* 0x0000001502022212 */ /* 0x010fc600078e3cff */
[----:B------:R-:W4:Y:S01]  /*06b0*/  @P5 LDG.E R21, desc[UR6][R14.64+0x68] ;  /* 0x000068060e155981 */ /* 0x000f22000c1e1900 */
[----:B------:R-:W-:-:S03]  /*06c0*/  @P3 LOP3.LUT R4, R4, R23, RZ, 0x3c, !PT ;  /* 0x0000001704043212 */ /* 0x000fc600078e3cff */
[----:B------:R-:W4:Y:S01]  /*06d0*/  @P5 LDG.E R23, desc[UR6][R14.64+0x70] ;  /* 0x000070060e175981 */ /* 0x000f22000c1e1900 */
[----:B------:R-:W-:Y:S02]  /*06e0*/  LOP3.LUT P0, RZ, R20, 0x80, RZ, 0xc0, !PT ;  /* 0x0000008014ff7812 */ /* 0x000fe4000780c0ff */
[----:B------:R-:W-:Y:S02]  /*06f0*/  @P3 LOP3.LUT R2, R2, R25, RZ, 0x3c, !PT ;  /* 0x0000001902023212 */ /* 0x000fe400078e3cff */
[----:B------:R-:W-:Y:S02]  /*0700*/  @P3 LOP3.LUT R3, R3, R16, RZ, 0x3c, !PT ;  /* 0x0000001003033212 */ /* 0x000fe400078e3cff */
[----:B------:R-:W4:Y:S01]  /*0710*/  @P5 LDG.E R16, desc[UR6][R14.64+0x74] ;  /* 0x000074060e105981 */ /* 0x000f22000c1e1900 */
[----:B------:R-:W-:-:S03]  /*0720*/  @P4 LOP3.LUT R5, R5, R18, RZ, 0x3c, !PT ;  /* 0x0000001205054212 */ /* 0x000fc600078e3cff */
[----:B------:R-:W4:Y:S01]  /*0730*/  @P6 LDG.E R18, desc[UR6][R14.64+0x80] ;  /* 0x000080060e126981 */ /* 0x000f22000c1e1900 */
[----:B------:R-:W-:-:S03]  /*0740*/  @P4 LOP3.LUT R3, R3, R22, RZ, 0x3c, !PT ;  /* 0x0000001603034212 */ /* 0x000fc600078e3cff */
[----:B------:R-:W4:Y:S01]  /*0750*/  @P6 LDG.E R22, desc[UR6][R14.64+0x88] ;  /* 0x000088060e166981 */ /* 0x000f22000c1e1900 */
[----:B------:R-:W-:-:S03]  /*0760*/  @P5 LOP3.LUT R5, R5, R24, RZ, 0x3c, !PT ;  /* 0x0000001805055212 */ /* 0x000fc600078e3cff */
[----:B------:R-:W4:Y:S04]  /*0770*/  @P0 LDG.E R25, desc[UR6][R14.64+0x8c] ;  /* 0x00008c060e190981 */ /* 0x000f28000c1e1900 */
[----:B------:R-:W4:Y:S04]  /*0780*/  @P0 LDG.E R24, desc[UR6][R14.64+0x94] ;  /* 0x000094060e180981 */ /* 0x000f28000c1e1900 */
        /* <DEDUP_REMOVED lines=9> */
[----:B------:R-:W-:Y:S02]  /*0820*/  @P6 LOP3.LUT R6, R6, R27, RZ, 0x3c, !PT ;  /* 0x0000001b06066212 */ /* 0x000fe400078e3cff */
[----:B------:R-:W-:Y:S02]  /*0830*/  @P5 LOP3.LUT R3, R3, R16, RZ, 0x3c, !PT ;  /* 0x0000001003035212 */ /* 0x000fe400078e3cff */
[----:B------:R-:W-:Y:S02]  /*0840*/  @P6 LOP3.LUT R5, R5, R18, RZ, 0x3c, !PT ;  /* 0x0000001205056212 */ /* 0x000fe400078e3cff */
[----:B------:R-:W-:Y:S02]  /*0850*/  @P6 LOP3.LUT R3, R3, R22, RZ, 0x3c, !PT ;  /* 0x0000001603036212 */ /* 0x000fe400078e3cff */
[----:B------:R-:W-:Y:S02]  /*0860*/  @P0 LOP3.LUT R6, R6, R25, RZ, 0x3c, !PT ;  /* 0x0000001906060212 */ /* 0x000fe400078e3cff */
[----:B------:R-:W-:-:S02]  /*0870*/  @P0 LOP3.LUT R5, R5, R24, RZ, 0x3c, !PT ;  /* 0x0000001805050212 */ /* 0x000fc400078e3cff */
[----:B------:R-:W-:Y:S02]  /*0880*/  @P0 LOP3.LUT R3, R3, R26, RZ, 0x3c, !PT ;  /* 0x0000001a03030212 */ /* 0x000fe400078e3cff */
[----:B--2---:R-:W-:Y:S02]  /*0890*/  @P6 LOP3.LUT R4, R4, R17, RZ, 0x3c, !PT ;  /* 0x0000001104046212 */ /* 0x004fe400078e3cff */
[----:B---3--:R-:W-:Y:S02]  /*08a0*/  @P6 LOP3.LUT R2, R2, R19, RZ, 0x3c, !PT ;  /* 0x0000001302026212 */ /* 0x008fe400078e3cff */
[----:B----4-:R-:W-:Y:S02]  /*08b0*/  @P0 LOP3.LUT R4, R4, R21, RZ, 0x3c, !PT ;  /* 0x0000001504040212 */ /* 0x010fe400078e3cff */
[----:B------:R-:W-:Y:S02]  /*08c0*/  @P0 LOP3.LUT R2, R2, R23, RZ, 0x3c, !PT ;  /* 0x0000001702020212 */ /* 0x000fe400078e3cff */
[----:B------:R-:W-:-:S13]  /*08d0*/  R2P PR, R20.B1, 0x7f ;  /* 0x0000007f14007804 */ /* 0x000fda0000001000 */
[----:B------:R-:W2:Y:S04]  /*08e0*/  @P0 LDG.E R18, desc[UR6][R14.64+0xb0] ;  /* 0x0000b0060e120981 */ /* 0x000ea8000c1e1900 */
[----:B------:R-:W3:Y:S04]  /*08f0*/  @P0 LDG.E R21, desc[UR6][R14.64+0xa0] ;  /* 0x0000a0060e150981 */ /* 0x000ee8000c1e1900 */
[----:B------:R-:W4:Y:S04]  /*0900*/  @P0 LDG.E R23, desc[UR6][R14.64+0xa4] ;  /* 0x0000a4060e170981 */ /* 0x000f28000c1e1900 */
[----:B------:R-:W4:Y:S04]  /*0910*/  @P0 LDG.E R16, desc[UR6][R14.64+0xa8] ;  /* 0x0000a8060e100981 */ /* 0x000f28000c1e1900 */
[----:B------:R-:W4:Y:S04]  /*0920*/  @P0 LDG.E R25, desc[UR6][R14.64+0xac] ;  /* 0x0000ac060e190981 */ /* 0x000f28000c1e1900 */
[----:B------:R-:W4:Y:S04]  /*0930*/  @P1 LDG.E R27, desc[UR6][R14.64+0xb4] ;  /* 0x0000b4060e1b1981 */ /* 0x000f28000c1e1900 */
[----:B------:R-:W4:Y:S04]  /*0940*/  @P2 LDG.E R29, desc[UR6][R14.64+0xc8] ;  /* 0x0000c8060e1d2981 */ /* 0x000f28000c1e1900 */
[----:B------:R-:W4:Y:S04]  /*0950*/  @P3 LDG.E R19, desc[UR6][R14.64+0xdc] ;  /* 0x0000dc060e133981 */ /* 0x000f28000c1e1900 */
        /* <DEDUP_REMOVED lines=12> */
[----:B------:R-:W-:Y:S01]  /*0a20*/  LOP3.LUT P0, RZ, R20, 0x8000, RZ, 0xc0, !PT ;  /* 0x0000800014ff7812 */ /* 0x000fe2000780c0ff */
[----:B------:R-:W4:Y:S04]  /*0a30*/  @P1 LDG.E R25, desc[UR6][R14.64+0xc0] ;  /* 0x0000c0060e191981 */ /* 0x000f28000c1e1900 */
[----:B------:R-:W4:Y:S01]  /*0a40*/  @P1 LDG.E R20, desc[UR6][R14.64+0xc4] ;  /* 0x0000c4060e141981 */ /* 0x000f22000c1e1900 */
[----:B------:R-:W-:-:S03]  /*0a50*/  @P1 LOP3.LUT R6, R6, R27, RZ, 0x3c, !PT ;  /* 0x0000001b06061212 */ /* 0x000fc600078e3cff */
[----:B------:R-:W4:Y:S01]  /*0a60*/  @P2 LDG.E R27, desc[UR6][R14.64+0xcc] ;  /* 0x0000cc060e1b2981 */ /* 0x000f22000c1e1900 */
[----:B------:R-:W-:-:S03]  /*0a70*/  @P2 LOP3.LUT R6, R6, R29, RZ, 0x3c, !PT ;  /* 0x0000001d06062212 */ /* 0x000fc600078e3cff */
[----:B------:R-:W4:Y:S01]  /*0a80*/  @P6 LDG.E R29, desc[UR6][R14.64+0x118] ;  /* 0x000118060e1d6981 */ /* 0x000f22000c1e1900 */
[----:B------:R-:W-:-:S03]  /*0a90*/  @P3 LOP3.LUT R6, R6, R19, RZ, 0x3c, !PT ;  /* 0x0000001306063212 */ /* 0x000fc600078e3cff */
[----:B------:R-:W4:Y:S01]  /*0aa0*/  @P2 LDG.E R19, desc[UR6][R14.64+0xd4] ;  /* 0x0000d4060e132981 */ /* 0x000f22000c1e1900 */
[----:B------:R-:W-:-:S03]  /*0ab0*/  @P4 LOP3.LUT R6, R6, R17, RZ, 0x3c, !PT ;  /* 0x0000001106064212 */ /* 0x000fc600078e3cff */
[----:B------:R-:W4:Y:S04]  /*0ac0*/  @P5 LDG.E R17, desc[UR6][R14.64+0x108] ;  /* 0x000108060e115981 */ /* 0x000f28000c1e1900 */
[----:B------:R-:W4:Y:S01]  /*0ad0*/  @P0 LDG.E R26, desc[UR6][R14.64+0x13c] ;  /* 0x00013c060e1a0981 */ /* 0x000f22000c1e1900 */
[----:B--2---:R-:W-:-:S03]  /*0ae0*/  @P1 LOP3.LUT R5, R5, R18, RZ, 0x3c, !PT ;  /* 0x0000001205051212 */ /* 0x004fc600078e3cff */
[----:B------:R-:W2:Y:S01]  /*0af0*/  @P4 LDG.E R18, desc[UR6][R14.64+0x100] ;  /* 0x000100060e124981 */ /* 0x000ea2000c1e1900 */
[----:B---3--:R-:W-:Y:S02]  /*0b00*/  @P5 LOP3.LUT R6, R6, R21, RZ, 0x3c, !PT ;  /* 0x0000001506065212 */ /* 0x008fe400078e3cff */
[----:B------:R-:W-:Y:S01]  /*0b10*/  @P2 LOP3.LUT R5, R5, R22, RZ, 0x3c, !PT ;  /* 0x0000001605052212 */ /* 0x000fe200078e3cff */
[----:B------:R-:W3:Y:S01]  /*0b20*/  @P3 LDG.E R21, desc[UR6][R14.64+0xe0] ;  /* 0x0000e0060e153981 */ /* 0x000ee2000c1e1900 */
[----:B----4-:R-:W-:-:S03]  /*0b30*/  @P1 LOP3.LUT R4, R4, R23, RZ, 0x3c, !PT ;  /* 0x0000001704041212 */ /* 0x010fc600078e3cff */
[----:B------:R-:W4:Y:S04]  /*0b40*/  @P3 LDG.E R22, desc[UR6][R14.64+0xec] ;  /* 0x0000ec060e163981 */ /* 0x000f28000c1e1900 */
[----:B------:R-:W2:Y:S01]  /*0b50*/  @P3 LDG.E R23, desc[UR6][R14.64+0xe8] ;  /* 0x0000e8060e173981 */ /* 0x000ea2000c1e1900 */
[----:B------:R-:W-:-:S03]  /*0b60*/  @P1 LOP3.LUT R2, R2, R25, RZ, 0x3c, !PT ;  /* 0x0000001902021212 */ /* 0x000fc600078e3cff */
[----:B------:R-:W2:Y:S01]  /*0b70*/  @P4 LDG.E R25, desc[UR6][R14.64+0xf4] ;  /* 0x0000f4060e194981 */ /* 0x000ea2000c1e1900 */
[----:B------:R-:W-:-:S03]  /*0b80*/  @P1 LOP3.LUT R3, R3, R20, RZ, 0x3c, !PT ;  /* 0x0000001403031212 */ /* 0x000fc600078e3cff */
[----:B------:R-:W2:Y:S01]  /*0b90*/  @P3 LDG.E R20, desc[UR6][R14.64+0xe4] ;  /* 0x0000e4060e143981 */ /* 0x000ea2000c1e1900 */
[----:B------:R-:W-:Y:S02]  /*0ba0*/  @P2 LOP3.LUT R4, R4, R27, RZ, 0x3c, !PT ;  /* 0x0000001b04042212 */ /* 0x000fe400078e3cff */
[----:B------:R-:W-:Y:S01]  /*0bb0*/  @P2 LOP3.LUT R3, R3, R16, RZ, 0x3c, !PT ;  /* 0x0000001003032212 */ /* 0x000fe200078e3cff */
[----:B------:R-:W2:Y:S04]  /*0bc0*/  @P4 LDG.E R27, desc[UR6][R14.64+0xfc] ;  /* 0x0000fc060e1b4981 */ /* 0x000ea8000c1e1900 */
[----:B------:R-:W2:Y:S01]  /*0bd0*/  @P5 LDG.E R16, desc[UR6][R14.64+0x10c] ;  /* 0x00010c060e105981 */ /* 0x000ea2000c1e1900 */
[----:B------:R-:W-:-:S03]  /*0be0*/  @P2 LOP3.LUT R2, R2, R19, RZ, 0x3c, !PT ;  /* 0x0000001302022212 */ /* 0x000fc600078e3cff */
[----:B------:R-:W2:Y:S01]  /*0bf0*/  @P5 LDG.E R19, desc[UR6][R14.64+0x110] ;  /* 0x000110060e135981 */ /* 0x000ea2000c1e1900 */
[----:B------:R-:W-:-:S03]  /*0c00*/  @P6 LOP3.LUT R6, R6, R29, RZ, 0x3c, !PT ;  /* 0x0000001d06066212 */ /* 0x000fc600078e3cff */
[----:B------:R-:W2:Y:S01]  /*0c10*/  @P0 LDG.E R29, desc[UR6][R14.64+0x12c] ;  /* 0x00012c060e1d0981 */ /* 0x000ea2000c1e1900 */
[----:B---3--:R-:W-:-:S03]  /*0c20*/  @P3 LOP3.LUT R4, R4, R21, RZ, 0x3c, !PT ;  /* 0x0000001504043212 */ /* 0x008fc600078e3cff */
[----:B------:R-:W3:Y:S01]  /*0c30*/  @P6 LDG.E R21, desc[UR6][R14.64+0x11c] ;  /* 0x00011c060e156981 */ /* 0x000ee2000c1e1900 */
[----:B----4-:R-:W-:-:S03]  /*0c40*/  @P3 LOP3.LUT R3, R3, R22, RZ, 0x3c, !PT ;  /* 0x0000001603033212 */ /* 0x010fc600078e3cff */
[----:B------:R-:W4:Y:S01]  /*0c50*/  @P6 LDG.E R22, desc[UR6][R14.64+0x128] ;  /* 0x000128060e166981 */ /* 0x000f22000c1e1900 */
[----:B--2---:R-:W-:Y:S02]  /*0c60*/  @P3 LOP3.LUT R2, R2, R23, RZ, 0x3c, !PT ;  /* 0x0000001702023212 */ /* 0x004fe400078e3cff */
[----:B------:R-:W-:Y:S01]  /*0c70*/  @P4 LOP3.LUT R3, R3, R18, RZ, 0x3c, !PT ;  /* 0x0000001203034212 */ /* 0x000fe200078e3cff */
[----:B------:R-:W2:Y:S01]  /*0c80*/  @P6 LDG.E R23, desc[UR6][R14.64+0x124] ;  /* 0x000124060e176981 */ /* 0x000ea2000c1e1900 */
[----:B------:R-:W-:-:S03]  /*0c90*/  @P4 LOP3.LUT R4, R4, R25, RZ, 0x3c, !PT ;  /* 0x0000001904044212 */ /* 0x000fc600078e3cff */
[----:B------:R-:W4:Y:S01]  /*0ca0*/  @P6 LDG.E R18, desc[UR6][R14.64+0x120] ;  /* 0x000120060e126981 */ /* 0x000f22000c1e1900 */
[----:B------:R-:W-:-:S03]  /*0cb0*/  @P3 LOP3.LUT R5, R5, R20, RZ, 0x3c, !PT ;  /* 0x0000001405053212 */ /* 0x000fc600078e3cff */
[----:B------:R-:W4:Y:S01]  /*0cc0*/  @P5 LDG.E R20, desc[UR6][R14.64+0x114] ;  /* 0x000114060e145981 */ /* 0x000f22000c1e1900 */
[----:B------:R-:W-:Y:S02]  /*0cd0*/  @P4 LOP3.LUT R5, R5, R24, RZ, 0x3c, !PT ;  /* 0x0000001805054212 */ /* 0x000fe400078e3cff */
[----:B------:R-:W-:Y:S01]  /*0ce0*/  @P5 LOP3.LUT R4, R4, R17, RZ, 0x3c, !PT ;  /* 0x0000001104045212 */ /* 0x000fe200078e3cff */
[----:B------:R-:W4:Y:S04]  /*0cf0*/  @P0 LDG.E R24, desc[UR6][R14.64+0x134] ;  /* 0x000134060e180981 */ /* 0x000f28000c1e1900 */
[----:B------:R-:W4:Y:S04]  /*0d00*/  @P0 LDG.E R17, desc[UR6][R14.64+0x130] ;  /* 0x000130060e110981 */ /* 0x000f28000c1e1900 */
[----:B------:R-:W4:Y:S01]  /*0d10*/  @P0 LDG.E R25, desc[UR6][R14.64+0x138] ;  /* 0x000138060e190981 */ /* 0x000f22000c1e1900 */
[----:B------:R-:W-:Y:S01]  /*0d20*/  UIADD3 UR4, UPT, UPT, UR4, 0x10, URZ ;  /* 0x0000001004047890 */ /* 0x000fe2000fffe0ff */
[----:B------:R-:W-:-:S03]  /*0d30*/  @P4 LOP3.LUT R2, R2, R27, RZ, 0x3c, !PT ;  /* 0x0000001b02024212 */ /* 0x000fc600078e3cff */
[----:B------:R-:W-:Y:S01]  /*0d40*/  UISETP.NE.AND UP0, UPT, UR4, 0x20, UPT ;  /* 0x000000200400788c */ /* 0x000fe2000bf05270 */
[----:B------:R-:W-:Y:S02]  /*0d50*/  @P5 LOP3.LUT R5, R5, R16, RZ, 0x3c, !PT ;  /* 0x0000001005055212 */ /* 0x000fe400078e3cff */
[----:B------:R-:W-:Y:S02]  /*0d60*/  @P5 LOP3.LUT R2, R2, R19, RZ, 0x3c, !PT ;  /* 0x0000001302025212 */ /* 0x000fe400078e3cff */
[----:B------:R-:W-:Y:S02]  /*0d70*/  @P0 LOP3.LUT R6, R6, R29, RZ, 0x3c, !PT ;  /* 0x0000001d06060212 */ /* 0x000fe400078e3cff */
[----:B---3--:R-:W-:Y:S02]  /*0d80*/  @P6 LOP3.LUT R4, R4, R21, RZ, 0x3c, !PT ;  /* 0x0000001504046212 */ /* 0x008fe400078e3cff */
[----:B--2---:R-:W-:Y:S02]  /*0d90*/  @P6 LOP3.LUT R2, R2, R23, RZ, 0x3c, !PT ;  /* 0x0000001702026212 */ /* 0x004fe400078e3cff */
[----:B----4-:R-:W-:-:S02]  /*0da0*/  @P6 LOP3.LUT R5, R5, R18, RZ, 0x3c, !PT ;  /* 0x0000001205056212 */ /* 0x010fc400078e3cff */
[----:B------:R-:W-:-:S04]  /*0db0*/  @P5 LOP3.LUT R3, R3, R20, RZ, 0x3c, !PT ;  /* 0x0000001403035212 */ /* 0x000fc800078e3cff */
[----:B------:R-:W-:Y:S02]  /*0dc0*/  @P6 LOP3.LUT R3, R3, R22, RZ, 0x3c, !PT ;  /* 0x0000001603036212 */ /* 0x000fe400078e3cff */
[----:B------:R-:W-:Y:S02]  /*0dd0*/  @P0 LOP3.LUT R5, R5, R24, RZ, 0x3c, !PT ;  /* 0x0000001805050212 */ /* 0x000fe400078e3cff */
[----:B------:R-:W-:Y:S02]  /*0de0*/  @P0 LOP3.LUT R4, R4, R17, RZ, 0x3c, !PT ;  /* 0x0000001104040212 */ /* 0x000fe400078e3cff */
[----:B------:R-:W-:Y:S02]  /*0df0*/  @P0 LOP3.LUT R3, R3, R26, RZ, 0x3c, !PT ;  /* 0x0000001a03030212 */ /* 0x000fe400078e3cff */
[----:B------:R-:W-:Y:S01]  /*0e00*/  @P0 LOP3.LUT R2, R2, R25, RZ, 0x3c, !PT ;  /* 0x0000001902020212 */ /* 0x000fe200078e3cff */
[----:B------:R-:W-:Y:S06]  /*0e10*/  BRA.U UP0, `(.L_x_9) ;  /* 0xfffffff500487547 */ /* 0x000fec000b83ffff */
[----:B------:R-:W-:-:S05]  /*0e20*/  VIADD R12, R12, 0x1 ;  /* 0x000000010c0c7836 */ /* 0x000fca0000000000 */
[----:B------:R-:W-:-:S13]  /*0e30*/  ISETP.NE.AND P0, PT, R12, 0x5, PT ;  /* 0x000000050c00780c */ /* 0x000fda0003f05270 */
[----:B------:R-:W-:Y:S05]  /*0e40*/  @P0 BRA `(.L_x_10) ;  /* 0xfffffff400300947 */ /* 0x000fea000383ffff */
[----:B------:R-:W-:Y:S01]  /*0e50*/  LOP3.LUT R7, R10, 0x3, RZ, 0xc0, !PT ;  /* 0x000000030a077812 */ /* 0x000fe200078ec0ff */
[----:B------:R0:W-:Y:S03]  /*0e60*/  STL.64 [R1+0x8], R4 ;  /* 0x0000080401007387 */ /* 0x0001e60000100a00 */
[----:B------:R-:W-:Y:S01]  /*0e70*/  ISETP.NE.U32.AND P0, PT, R7, 0x1, PT ;  /* 0x000000010700780c */ /* 0x000fe20003f05070 */
[----:B------:R0:W-:Y:S03]  /*0e80*/  STL.64 [R1+0x10], R2 ;  /* 0x0000100201007387 */ /* 0x0001e60000100a00 */
[----:B------:R-:W-:Y:S01]  /*0e90*/  ISETP.NE.AND.EX P0, PT, RZ, RZ, PT, P0 ;  /* 0x000000ffff00720c */ /* 0x000fe20003f05300 */
[----:B------:R0:W-:-:S12]  /*0ea0*/  STL [R1+0x4], R6 ;  /* 0x0000040601007387 */ /* 0x0001d80000100800 */
[----:B0-----:R-:W-:Y:S05]  /*0eb0*/  @!P0 BRA `(.L_x_8) ;  /* 0x0000001800088947 */ /* 0x001fea0003800000 */
[----:B------:R-:W-:Y:S01]  /*0ec0*/  UMOV UR4, URZ ;  /* 0x000000ff00047c82 */ /* 0x000fe20008000000 */
[----:B------:R-:W-:Y:S01]  /*0ed0*/  UMOV UR5, URZ ;  /* 0x000000ff00057c82 */ /* 0x000fe20008000000 */
[----:B------:R-:W-:Y:S02]  /*0ee0*/  IMAD.MOV.U32 R6, RZ, RZ, RZ ;  /* 0x000000ffff067224 */ /* 0x000fe400078e00ff */
[----:B------:R-:W-:Y:S02]  /*0ef0*/  IMAD.MOV.U32 R12, RZ, RZ, RZ ;  /* 0x000000ffff0c7224 */ /* 0x000fe400078e00ff */
[----:B------:R-:W-:Y:S02]  /*0f00*/  IMAD.MOV.U32 R2, RZ, RZ, RZ ;  /* 0x000000ffff027224 */ /* 0x000fe400078e00ff */
[----:B------:R-:W-:Y:S02]  /*0f10*/  IMAD.MOV.U32 R5, RZ, RZ, RZ ;  /* 0x000000ffff057224 */ /* 0x000fe400078e00ff */
[----:B------:R-:W-:-:S02]  /*0f20*/  IMAD.U32 R3, RZ, RZ, UR4 ;  /* 0x00000004ff037e24 */ /* 0x000fc4000f8e00ff */
[----:B------:R-:W-:-:S07]  /*0f30*/  IMAD.U32 R4, RZ, RZ, UR5 ;  /* 0x00000005ff047e24 */ /* 0x000fce000f8e00ff */
.L_x_12:
[----:B------:R-:W-:-:S06]  /*0f40*/  IMAD R7, R12, 0x4, R1 ;  /* 0x000000040c077824 */ /* 0x000fcc00078e0201 */
[----:B------:R-:W5:Y:S01]  /*0f50*/  LDL R7, [R7+0x4] ;  /* 0x0000040007077983 */ /* 0x000f620000100800 */
[----:B------:R-:W-:-:S05]  /*0f60*/  UMOV UR4, URZ ;  /* 0x000000ff00047c82 */ /* 0x000fca0008000000 */
.L_x_11:
        /* <DEDUP_REMOVED lines=8> */
[----:B------:R-:W2:Y:S04]  /*0ff0*/  @!P0 LDG.E R17, desc[UR6][R14.64] ;  /* 0x000000060e118981 */ /* 0x000ea8000c1e1900 */
        /* <DEDUP_REMOVED lines=169> */
[----:B------:R0:W-:Y:S03]  /*1a90*/  STL [R1+0x4], R6 ;  /* 0x0000040601007387 */ /* 0x0001e60000100800 */
[----:B------:R-:W-:Y:S01]  /*1aa0*/  ISETP.NE.U32.AND P0, PT, R7, 0x3, PT ;  /* 0x000000030700780c */ /* 0x000fe20003f05070 */
[----:B------:R0:W-:Y:S03]  /*1ab0*/  STL.64 [R1+0x8], R4 ;  /* 0x0000080401007387 */ /* 0x0001e60000100a00 */
[----:B------:R-:W-:Y:S01]  /*1ac0*/  ISETP.NE.AND.EX P0, PT, RZ, RZ, PT, P0 ;  /* 0x000000ffff00720c */ /* 0x000fe20003f05300 */
[----:B------:R0:W-:-:S12]  /*1ad0*/  STL.64 [R1+0x10], R2 ;  /* 0x0000100201007387 */ /* 0x0001d80000100a00 */
[----:B0-----:R-:W-:Y:S05]  /*1ae0*/  @P0 BRA `(.L_x_8) ;  /* 0x0000000800fc0947 */ /* 0x001fea0003800000 */
        /* <DEDUP_REMOVED lines=8> */
.L_x_14:
[----:B------:R-:W-:-:S06]  /*1b70*/  IMAD R7, R12, 0x4, R1 ;  /* 0x000000040c077824 */ /* 0x000fcc00078e0201 */
[----:B------:R-:W5:Y:S01]  /*1b80*/  LDL R7, [R7+0x4] ;  /* 0x0000040007077983 */ /* 0x000f620000100800 */
[----:B------:R-:W-:-:S05]  /*1b90*/  UMOV UR4, URZ ;  /* 0x000000ff00047c82 */ /* 0x000fca0008000000 */
.L_x_13:
        /* <DEDUP_REMOVED lines=177> */
[----:B------:R0:W-:Y:S04]  /*26b0*/  STL [R1+0x4], R6 ;  /* 0x0000040601007387 */ /* 0x0001e80000100800 */
[----:B------:R0:W-:Y:S04]  /*26c0*/  STL.64 [R1+0x8], R4 ;  /* 0x0000080401007387 */ /* 0x0001e80000100a00 */
[----:B------:R0:W-:Y:S02]  /*26d0*/  STL.64 [R1+0x10], R2 ;  /* 0x0000100201007387 */ /* 0x0001e40000100a00 */
.L_x_8:
[----:B-1----:R-:W-:Y:S05]  /*26e0*/  BSYNC.RECONVERGENT B1 ;  /* 0x0000000000017941 */ /* 0x002fea0003800200 */
.L_x_7:
[C---:B------:R-:W-:Y:S01]  /*26f0*/  ISETP.GT.U32.AND P0, PT, R10.reuse, 0x3, PT ;  /* 0x000000030a00780c */ /* 0x040fe20003f04070 */
[----:B------:R-:W-:Y:S01]  /*2700*/  VIADD R11, R11, 0x1 ;  /* 0x000000010b0b7836 */ /* 0x000fe20000000000 */
[--C-:B------:R-:W-:Y:S02]  /*2710*/  SHF.R.U64 R10, R10, 0x2, R13.reuse ;  /* 0x000000020a0a7819 */ /* 0x100fe4000000120d */
[----:B------:R-:W-:Y:S02]  /*2720*/  ISETP.GT.U32.AND.EX P0, PT, R13, RZ, PT, P0 ;  /* 0x000000ff0d00720c */ /* 0x000fe40003f04100 */
[----:B------:R-:W-:-:S11]  /*2730*/  SHF.R.U32.HI R13, RZ, 0x2, R13 ;  /* 0x00000002ff0d7819 */ /* 0x000fd6000001160d */
[----:B------:R-:W-:Y:S05]  /*2740*/  @P0 BRA `(.L_x_15) ;  /* 0xffffffd800c40947 */ /* 0x000fea000383ffff */
.L_x_6:
[----:B-1----:R-:W-:Y:S05]  /*2750*/  BSYNC.RECONVERGENT B0 ;  /* 0x0000000000007941 */ /* 0x002fea0003800200 */
.L_x_5:
[----:B0-----:R-:W-:Y:S01]  /*2760*/  SHF.R.U32.HI R5, RZ, 0x2, R6 ;  /* 0x00000002ff057819 */ /* 0x001fe20000011606 */
[----:B------:R-:W-:Y:S01]  /*2770*/  IMAD.SHL.U32 R2, R3, 0x10, RZ ;  /* 0x0000001003027824 */ /* 0x000fe200078e00ff */
[----:B------:R-:W-:Y:S01]  /*2780*/  BSSY.RECONVERGENT B0, `(.L_x_16) ;  /* 0x000003b000007945 */ /* 0x000fe20003800200 */
[----:B------:R-:W-:Y:S01]  /*2790*/  IMAD.MOV.U32 R8, RZ, RZ, 0x3e055027 ;  /* 0x3e055027ff087424 */ /* 0x000fe200078e00ff */
[----:B------:R-:W-:Y:S01]  /*27a0*/  LOP3.LUT R5, R5, R6, RZ, 0x3c, !PT ;  /* 0x0000000605057212 */ /* 0x000fe200078e3cff */
[----:B------:R-:W-:-:S04]  /*27b0*/  IMAD.MOV.U32 R9, RZ, RZ, 0x7f800000 ;  /* 0x7f800000ff097424 */ /* 0x000fc800078e00ff */
[----:B------:R-:W-:-:S05]  /*27c0*/  IMAD.SHL.U32 R6, R5, 0x2, RZ ;  /* 0x0000000205067824 */ /* 0x000fca00078e00ff */
[----:B------:R-:W-:Y:S01]  /*27d0*/  LOP3.LUT R2, R5, R6, R2, 0x96, !PT ;  /* 0x0000000605027212 */ /* 0x000fe200078e9602 */
[----:B------:R-:W-:-:S03]  /*27e0*/  IMAD.MOV.U32 R5, RZ, RZ, 0x2f800000 ;  /* 0x2f800000ff057424 */ /* 0x000fc600078e00ff */
[----:B------:R-:W-:-:S05]  /*27f0*/  LOP3.LUT R3, R2, R3, RZ, 0x3c, !PT ;  /* 0x0000000302037212 */ /* 0x000fca00078e3cff */
[----:B------:R-:W-:-:S05]  /*2800*/  VIADD R2, R3, 0xd209373c ;  /* 0xd209373c03027836 */ /* 0x000fca0000000000 */
[----:B------:R-:W-:-:S05]  /*2810*/  I2FP.F32.U32 R2, R2 ;  /* 0x0000000200027245 */ /* 0x000fca0000201000 */
[----:B------:R-:W-:-:S05]  /*2820*/  FFMA R6, R2, R5, 1.1641532182693481445e-10 ;  /* 0x2f00000002067423 */ /* 0x000fca0000000005 */
[----:B------:R-:W-:-:S13]  /*2830*/  FSETP.GEU.AND P0, PT, R6, 1.175494350822287508e-38, PT ;  /* 0x008000000600780b */ /* 0x000fda0003f0e000 */
[----:B------:R-:W-:-:S04]  /*2840*/  @!P0 FMUL R6, R6, 8388608 ;  /* 0x4b00000006068820 */ /* 0x000fc80000400000 */
[----:B------:R-:W-:-:S05]  /*2850*/  VIADD R2, R6, 0xc0d55555 ;  /* 0xc0d5555506027836 */ /* 0x000fca0000000000 */
[----:B------:R-:W-:-:S05]  /*2860*/  LOP3.LUT R5, R2, 0xff800000, RZ, 0xc0, !PT ;  /* 0xff80000002057812 */ /* 0x000fca00078ec0ff */
[----:B------:R-:W-:Y:S01]  /*2870*/  IMAD.IADD R2, R6, 0x1, -R5 ;  /* 0x0000000106027824 */ /* 0x000fe200078e0a05 */
[----:B------:R-:W-:-:S03]  /*2880*/  I2FP.F32.S32 R5, R5 ;  /* 0x0000000500057245 */ /* 0x000fc60000201400 */
[----:B------:R-:W-:-:S04]  /*2890*/  FADD R7, R2, -1 ;  /* 0xbf80000002077421 */ /* 0x000fc80000000000 */
[----:B------:R-:W-:-:S04]  /*28a0*/  FFMA R2, R7, -R8, 0.14084610342979431152 ;  /* 0x3e1039f607027423 */ /* 0x000fc80000000808 */
[----:B------:R-:W-:-:S04]  /*28b0*/  FFMA R2, R7, R2, -0.12148627638816833496 ;  /* 0xbdf8cdcc07027423 */ /* 0x000fc80000000002 */
[----:B------:R-:W-:-:S04]  /*28c0*/  FFMA R2, R7, R2, 0.13980610668659210205 ;  /* 0x3e0f295507027423 */ /* 0x000fc80000000002 */
[----:B------:R-:W-:-:S04]  /*28d0*/  FFMA R2, R7, R2, -0.16684235632419586182 ;  /* 0xbe2ad8b907027423 */ /* 0x000fc80000000002 */
[----:B------:R-:W-:-:S04]  /*28e0*/  FFMA R2, R7, R2, 0.20012299716472625732 ;  /* 0x3e4ced0b07027423 */ /* 0x000fc80000000002 */
[----:B------:R-:W-:-:S04]  /*28f0*/  FFMA R2, R7, R2, -0.24999669194221496582 ;  /* 0xbe7fff2207027423 */ /* 0x000fc80000000002 */
[----:B------:R-:W-:-:S04]  /*2900*/  FFMA R2, R7, R2, 0.33333182334899902344 ;  /* 0x3eaaaa7807027423 */ /* 0x000fc80000000002 */
[C---:B------:R-:W-:Y:S01]  /*2910*/  FFMA R8, R7.reuse, R2, -0.5 ;  /* 0xbf00000007087423 */ /* 0x040fe20000000002 */
[----:B------:R-:W-:Y:S02]  /*2920*/  FSEL R2, RZ, -23, P0 ;  /* 0xc1b80000ff027808 */ /* 0x000fe40000000000 */
[----:B------:R-:W-:Y:S01]  /*2930*/  ISETP.GT.U32.AND P0, PT, R6, 0x7f7fffff, PT ;  /* 0x7f7fffff0600780c */ /* 0x000fe20003f04070 */
[----:B------:R-:W-:Y:S02]  /*2940*/  FMUL R8, R7, R8 ;  /* 0x0000000807087220 */ /* 0x000fe40000400000 */
[----:B------:R-:W-:Y:S01]  /*2950*/  FFMA R2, R5, 1.1920928955078125e-07, R2 ;  /* 0x3400000005027823 */ /* 0x000fe20000000002 */
[----:B------:R-:W-:Y:S01]  /*2960*/  SHF.R.U32.HI R5, RZ, 0x2, R4 ;  /* 0x00000002ff057819 */ /* 0x000fe20000011604 */
[----:B------:R-:W-:-:S03]  /*2970*/  FFMA R7, R7, R8, R7 ;  /* 0x0000000807077223 */ /* 0x000fc60000000007 */
[----:B------:R-:W-:Y:S01]  /*2980*/  LOP3.LUT R5, R5, R4, RZ, 0x3c, !PT ;  /* 0x0000000405057212 */ /* 0x000fe200078e3cff */
[----:B------:R-:W-:Y:S01]  /*2990*/  FFMA R7, R2, 0.69314718246459960938, R7 ;  /* 0x3f31721802077823 */ /* 0x000fe20000000007 */
[----:B------:R-:W-:-:S03]  /*29a0*/  IMAD.SHL.U32 R2, R3, 0x10, RZ ;  /* 0x0000001003027824 */ /* 0x000fc600078e00ff */
[C---:B------:R-:W-:Y:S01]  /*29b0*/  @P0 FFMA R7, R6.reuse, R9, +INF ;  /* 0x7f80000006070423 */ /* 0x040fe20000000009 */
[----:B------:R-:W-:Y:S01]  /*29c0*/  IMAD.SHL.U32 R4, R5, 0x2, RZ ;  /* 0x0000000205047824 */ /* 0x000fe200078e00ff */
[----:B------:R-:W-:Y:S02]  /*29d0*/  FSETP.NEU.AND P0, PT, R6, RZ, PT ;  /* 0x000000ff0600720b */ /* 0x000fe40003f0d000 */
[----:B------:R-:W-:Y:S02]  /*29e0*/  FMUL R7, R7, -2 ;  /* 0xc000000007077820 */ /* 0x000fe40000400000 */
[----:B------:R-:W-:-:S03]  /*29f0*/  LOP3.LUT R2, R5, R4, R2, 0x96, !PT ;  /* 0x0000000405027212 */ /* 0x000fc600078e9602 */
[----:B------:R-:W-:Y:S02]  /*2a00*/  FSEL R6, R7, +INF , P0 ;  /* 0x7f80000007067808 */ /* 0x000fe40000000000 */
[----:B------:R-:W-:Y:S02]  /*2a10*/  LOP3.LUT R2, R2, R3, RZ, 0x3c, !PT ;  /* 0x0000000302027212 */ /* 0x000fe400078e3cff */
[----:B------:R0:W1:Y:S01]  /*2a20*/  MUFU.RSQ R5, R6 ;  /* 0x0000000600057308 */ /* 0x0000620000001400 */
[----:B------:R-:W-:Y:S02]  /*2a30*/  VIADD R3, R6, 0xf3000000 ;  /* 0xf300000006037836 */ /* 0x000fe40000000000 */
[----:B------:R-:W-:-:S03]  /*2a40*/  VIADD R2, R2, 0xd20ebf01 ;  /* 0xd20ebf0102027836 */ /* 0x000fc60000000000 */
[----:B------:R-:W-:Y:S01]  /*2a50*/  ISETP.GT.U32.AND P0, PT, R3, 0x727fffff, PT ;  /* 0x727fffff0300780c */ /* 0x000fe20003f04070 */
[----:B------:R-:W-:Y:S01]  /*2a60*/  IMAD.MOV.U32 R3, RZ, RZ, 0x30c90fdb ;  /* 0x30c90fdbff037424 */ /* 0x000fe200078e00ff */
[----:B------:R-:W-:-:S05]  /*2a70*/  I2FP.F32.U32 R2, R2 ;  /* 0x0000000200027245 */ /* 0x000fca0000201000 */
[----:B------:R-:W-:-:S06]  /*2a80*/  FFMA R10, R2, R3, 7.314590599882819788e-10 ;  /* 0x30490fdb020a7423 */ /* 0x000fcc0000000003 */
[----:B01----:R-:W-:Y:S05]  /*2a90*/  @!P0 BRA `(.L_x_17) ;  /* 0x0000000000148947 */ /* 0x003fea0003800000 */
[----:B------:R-:W-:Y:S01]  /*2aa0*/  IMAD.MOV.U32 R2, RZ, RZ, R6 ;  /* 0x000000ffff027224 */ /* 0x000fe200078e0006 */
[----:B------:R-:W-:-:S07]  /*2ab0*/  MOV R9, 0x2ad0 ;  /* 0x00002ad000097802 */ /* 0x000fce0000000f00 */
[----:B------:R-:W-:Y:S05]  /*2ac0*/  CALL.REL.NOINC `($__internal_0_$__cuda_sm20_sqrt_rn_f32_slowpath) ;  /* 0x0000000000b47944 */ /* 0x000fea0003c00000 */
[----:B------:R-:W-:Y:S01]  /*2ad0*/  IMAD.MOV.U32 R3, RZ, RZ, R2 ;  /* 0x000000ffff037224 */ /* 0x000fe200078e0002 */
[----:B------:R-:W-:Y:S06]  /*2ae0*/  BRA `(.L_x_18) ;  /* 0x0000000000107947 */ /* 0x000fec0003800000 */
.L_x_17:
[----:B------:R-:W-:Y:S01]  /*2af0*/  FMUL.FTZ R3, R6, R5 ;  /* 0x0000000506037220 */ /* 0x000fe20000410000 */
[----:B------:R-:W-:-:S03]  /*2b00*/  FMUL.FTZ R4, R5, 0.5 ;  /* 0x3f00000005047820 */ /* 0x000fc60000410000 */
[----:B------:R-:W-:-:S04]  /*2b10*/  FFMA R2, -R3, R3, R6 ;  /* 0x0000000303027223 */ /* 0x000fc80000000106 */
[----:B------:R-:W-:-:S07]  /*2b20*/  FFMA R3, R2, R4, R3 ;  /* 0x0000000402037223 */ /* 0x000fce0000000003 */
.L_x_18:
[----:B------:R-:W-:Y:S05]  /*2b30*/  BSYNC.RECONVERGENT B0 ;  /* 0x0000000000007941 */ /* 0x000fea0003800200 */
.L_x_16:
[----:B------:R-:W0:Y:S01]  /*2b40*/  LDCU UR4, c[0x0][0x384] ;  /* 0x00007080ff0477ac */ /* 0x000e220008000800 */
[----:B------:R-:W-:-:S06]  /*2b50*/  FMUL.RZ R4, R10, 0.15915493667125701904 ;  /* 0x3e22f9830a047820 */ /* 0x000fcc000040c000 */
[----:B------:R-:W1:Y:S01]  /*2b60*/  MUFU.SIN R4, R4 ;  /* 0x0000000400047308 */ /* 0x000e620000000400 */
[----:B0-----:R-:W-:Y:S01]  /*2b70*/  I2FP.F32.U32 R5, UR4 ;  /* 0x0000000400057c45 */ /* 0x001fe20008201000 */
[----:B------:R-:W-:Y:S02]  /*2b80*/  UMOV UR4, 0x40000000 ;  /* 0x4000000000047882 */ /* 0x000fe40000000000 */
[----:B------:R-:W-:-:S04]  /*2b90*/  IMAD.U32 R8, RZ, RZ, UR4 ;  /* 0x00000004ff087e24 */ /* 0x000fc8000f8e00ff */
[----:B------:R-:W0:Y:S01]  /*2ba0*/  MUFU.RCP R2, R5 ;  /* 0x0000000500027308 */ /* 0x000e220000001000 */
[----:B-1----:R-:W-:-:S07]  /*2bb0*/  FMUL R3, R4, R3 ;  /* 0x0000000304037220 */ /* 0x002fce0000400000 */
[----:B------:R-:W1:Y:S01]  /*2bc0*/  FCHK P0, R8, R5 ;  /* 0x0000000508007302 */ /* 0x000e620000000000 */
[----:B0-----:R-:W-:-:S04]  /*2bd0*/  FFMA R7, -R5, R2, 1 ;  /* 0x3f80000005077423 */ /* 0x001fc80000000102 */
[----:B------:R-:W-:-:S04]  /*2be0*/  FFMA R2, R2, R7, R2 ;  /* 0x0000000702027223 */ /* 0x000fc80000000002 */
[----:B------:R-:W-:-:S04]  /*2bf0*/  FFMA R6, R2, 2, RZ ;  /* 0x4000000002067823 */ /* 0x000fc800000000ff */
[----:B------:R-:W-:-:S04]  /*2c00*/  FFMA R7, -R5, R6, 2 ;  /* 0x4000000005077423 */ /* 0x000fc80000000106 */
[----:B------:R-:W-:Y:S01]  /*2c10*/  FFMA R2, R2, R7, R6 ;  /* 0x0000000702027223 */ /* 0x000fe20000000006 */
[----:B-1----:R-:W-:Y:S06]  /*2c20*/  @!P0 BRA `(.L_x_19) ;  /* 0x00000000000c8947 */ /* 0x002fec0003800000 */
[----:B------:R-:W-:-:S07]  /*2c30*/  MOV R4, 0x2c50 ;  /* 0x00002c5000047802 */ /* 0x000fce0000000f00 */
[----:B------:R-:W-:Y:S05]  /*2c40*/  CALL.REL.NOINC `($__internal_1_$__cuda_sm3x_div_rn_noftz_f32_slowpath) ;  /* 0x0000000000b07944 */ /* 0x000fea0003c00000 */
[----:B------:R-:W-:-:S07]  /*2c50*/  IMAD.MOV.U32 R2, RZ, RZ, R8 ;  /* 0x000000ffff027224 */ /* 0x000fce00078e0008 */
.L_x_19:
[----:B------:R-:W-:Y:S01]  /*2c60*/  VIADD R4, R2, 0xf3000000 ;  /* 0xf300000002047836 */ /* 0x000fe20000000000 */
[----:B------:R0:W1:Y:S04]  /*2c70*/  MUFU.RSQ R7, R2 ;  /* 0x0000000200077308 */ /* 0x0000680000001400 */
[----:B------:R-:W-:-:S13]  /*2c80*/  ISETP.GT.U32.AND P0, PT, R4, 0x727fffff, PT ;  /* 0x727fffff0400780c */ /* 0x000fda0003f04070 */
[----:B01----:R-:W-:Y:S05]  /*2c90*/  @!P0 BRA `(.L_x_20) ;  /* 0x0000000000148947 */ /* 0x003fea0003800000 */
[----:B------:R-:W-:Y:S01]  /*2ca0*/  BSSY.RECONVERGENT B0, `(.L_x_21) ;  /* 0x0000003000007945 */ /* 0x000fe20003800200 */
[----:B------:R-:W-:-:S07]  /*2cb0*/  MOV R9, 0x2cd0 ;  /* 0x00002cd000097802 */ /* 0x000fce0000000f00 */
[----:B------:R-:W-:Y:S05]  /*2cc0*/  CALL.REL.NOINC `($__internal_0_$__cuda_sm20_sqrt_rn_f32_slowpath) ;  /* 0x0000000000347944 */ /* 0x000fea0003c00000 */
[----:B------:R-:W-:Y:S05]  /*2cd0*/  BSYNC.RECONVERGENT B0 ;  /* 0x0000000000007941 */ /* 0x000fea0003800200 */
.L_x_21:
[----:B------:R-:W-:Y:S05]  /*2ce0*/  BRA `(.L_x_22) ;  /* 0x0000000000107947 */ /* 0x000fea0003800000 */
.L_x_20:
[C---:B------:R-:W-:Y:S01]  /*2cf0*/  FMUL.FTZ R5, R7.reuse, R2 ;  /* 0x0000000207057220 */ /* 0x040fe20000410000 */
[----:B------:R-:W-:-:S03]  /*2d00*/  FMUL.FTZ R4, R7, 0.5 ;  /* 0x3f00000007047820 */ /* 0x000fc60000410000 */
[----:B------:R-:W-:-:S04]  /*2d10*/  FFMA R2, -R5, R5, R2 ;  /* 0x0000000505027223 */ /* 0x000fc80000000102 */
[----:B------:R-:W-:-:S07]  /*2d20*/  FFMA R2, R2, R4, R5 ;  /* 0x0000000402027223 */ /* 0x000fce0000000005 */
.L_x_22:
[----:B------:R-:W0:Y:S01]  /*2d30*/  LDCU.64 UR4, c[0x0][0x388] ;  /* 0x00007100ff0477ac */ /* 0x000e220008000a00 */
[----:B------:R-:W-:Y:S01]  /*2d40*/  SHF.R.S32.HI R5, RZ, 0x1f, R0 ;  /* 0x0000001fff057819 */ /* 0x000fe20000011400 */
[----:B------:R-:W-:Y:S01]  /*2d50*/  FMUL R3, R3, R2 ;  /* 0x0000000203037220 */ /* 0x000fe20000400000 */
[----:B0-----:R-:W-:-:S04]  /*2d60*/  LEA R4, P0, R0, UR4, 0x2 ;  /* 0x0000000400047c11 */ /* 0x001fc8000f8010ff */
[----:B------:R-:W-:-:S05]  /*2d70*/  LEA.HI.X R5, R0, UR5, R5, 0x2, P0 ;  /* 0x0000000500057c11 */ /* 0x000fca00080f1405 */
[----:B------:R-:W-:Y:S01]  /*2d80*/  STG.E desc[UR6][R4.64], R3 ;  /* 0x0000000304007986 */ /* 0x000fe2000c101906 */
[----:B------:R-:W-:Y:S05]  /*2d90*/  EXIT ;  /* 0x000000000000794d */ /* 0x000fea0003800000 */
        .weak           $__internal_0_$__cuda_sm20_sqrt_rn_f32_slowpath
        .type           $__internal_0_$__cuda_sm20_sqrt_rn_f32_slowpath,@function
        .size           $__internal_0_$__cuda_sm20_sqrt_rn_f32_slowpath,($__internal_1_$__cuda_sm3x_div_rn_noftz_f32_slowpath - $__internal_0_$__cuda_sm20_sqrt_rn_f32_slowpath)
$__internal_0_$__cuda_sm20_sqrt_rn_f32_slowpath:
[----:B------:R-:W-:-:S13]  /*2da0*/  LOP3.LUT P0, RZ, R2, 0x7fffffff, RZ, 0xc0, !PT ;  /* 0x7fffffff02ff7812 */ /* 0x000fda000780c0ff */
[----:B------:R-:W-:Y:S01]  /*2db0*/  @!P0 IMAD.MOV.U32 R4, RZ, RZ, R2 ;  /* 0x000000ffff048224 */ /* 0x000fe200078e0002 */
[----:B------:R-:W-:Y:S06]  /*2dc0*/  @!P0 BRA `(.L_x_23) ;  /* 0x0000000000408947 */ /* 0x000fec0003800000 */
[----:B------:R-:W-:-:S13]  /*2dd0*/  FSETP.GEU.FTZ.AND P0, PT, R2, RZ, PT ;  /* 0x000000ff0200720b */ /* 0x000fda0003f1e000 */
[----:B------:R-:W-:Y:S01]  /*2de0*/  @!P0 IMAD.MOV.U32 R4, RZ, RZ, 0x7fffffff ;  /* 0x7fffffffff048424 */ /* 0x000fe200078e00ff */
[----:B------:R-:W-:Y:S06]  /*2df0*/  @!P0 BRA `(.L_x_23) ;  /* 0x0000000000348947 */ /* 0x000fec0003800000 */
[----:B------:R-:W-:-:S13]  /*2e00*/  FSETP.GTU.FTZ.AND P0, PT, |R2|, +INF , PT ;  /* 0x7f8000000200780b */ /* 0x000fda0003f1c200 */
[----:B------:R-:W-:Y:S01]  /*2e10*/  @P0 FADD.FTZ R4, R2, 1 ;  /* 0x3f80000002040421 */ /* 0x000fe20000010000 */
[----:B------:R-:W-:Y:S06]  /*2e20*/  @P0 BRA `(.L_x_23) ;  /* 0x0000000000280947 */ /* 0x000fec0003800000 */
[----:B------:R-:W-:-:S13]  /*2e30*/  FSETP.NEU.FTZ.AND P0, PT, |R2|, +INF , PT ;  /* 0x7f8000000200780b */ /* 0x000fda0003f1d200 */
[----:B------:R-:W-:-:S04]  /*2e40*/  @P0 FFMA R5, R2, 1.84467440737095516160e+19, RZ ;  /* 0x5f80000002050823 */ /* 0x000fc800000000ff */
[----:B------:R-:W0:Y:S02]  /*2e50*/  @P0 MUFU.RSQ R4, R5 ;  /* 0x0000000500040308 */ /* 0x000e240000001400 */
[----:B0-----:R-:W-:Y:S01]  /*2e60*/  @P0 FMUL.FTZ R6, R5, R4 ;  /* 0x0000000405060220 */ /* 0x001fe20000410000 */
[----:B------:R-:W-:Y:S01]  /*2e70*/  @P0 FMUL.FTZ R8, R4, 0.5 ;  /* 0x3f00000004080820 */ /* 0x000fe20000410000 */
[----:B------:R-:W-:Y:S02]  /*2e80*/  @!P0 IMAD.MOV.U32 R4, RZ, RZ, R2 ;  /* 0x000000ffff048224 */ /* 0x000fe400078e0002 */
[----:B------:R-:W-:-:S04]  /*2e90*/  @P0 FADD.FTZ R7, -R6, -RZ ;  /* 0x800000ff06070221 */ /* 0x000fc80000010100 */
[----:B------:R-:W-:-:S04]  /*2ea0*/  @P0 FFMA R7, R6, R7, R5 ;  /* 0x0000000706070223 */ /* 0x000fc80000000005 */
[----:B------:R-:W-:-:S04]  /*2eb0*/  @P0 FFMA R7, R7, R8, R6 ;  /* 0x0000000807070223 */ /* 0x000fc80000000006 */
[----:B------:R-:W-:-:S07]  /*2ec0*/  @P0 FMUL.FTZ R4, R7, 2.3283064365386962891e-10 ;  /* 0x2f80000007040820 */ /* 0x000fce0000410000 */
.L_x_23:
[----:B------:R-:W-:Y:S02]  /*2ed0*/  IMAD.MOV.U32 R2, RZ, RZ, R4 ;  /* 0x000000ffff027224 */ /* 0x000fe400078e0004 */
[----:B------:R-:W-:Y:S02]  /*2ee0*/  IMAD.MOV.U32 R4, RZ, RZ, R9 ;  /* 0x000000ffff047224 */ /* 0x000fe400078e0009 */
[----:B------:R-:W-:-:S04]  /*2ef0*/  IMAD.MOV.U32 R5, RZ, RZ, 0x0 ;  /* 0x00000000ff057424 */ /* 0x000fc800078e00ff */
[----:B------:R-:W-:Y:S05]  /*2f00*/  RET.REL.NODEC R4 `(_Z9init_randiiPf) ;  /* 0xffffffd0043c7950 */ /* 0x000fea0003c3ffff */
        .weak           $__internal_1_$__cuda_sm3x_div_rn_noftz_f32_slowpath
        .type           $__internal_1_$__cuda_sm3x_div_rn_noftz_f32_slowpath,@function
        .size           $__internal_1_$__cuda_sm3x_div_rn_noftz_f32_slowpath,(.L_x_34 - $__internal_1_$__cuda_sm3x_div_rn_noftz_f32_slowpath)
$__internal_1_$__cuda_sm3x_div_rn_noftz_f32_slowpath:
[--C-:B------:R-:W-:Y:S01]  /*2f10*/  SHF.R.U32.HI R2, RZ, 0x17, R5.reuse ;  /* 0x00000017ff027819 */ /* 0x100fe20000011605 */
[----:B------:R-:W-:-:S03]  /*2f20*/  IMAD.MOV.U32 R8, RZ, RZ, R5 ;  /* 0x000000ffff087224 */ /* 0x000fc600078e0005 */
[----:B------:R-:W-:-:S05]  /*2f30*/  LOP3.LUT R6, R2, 0xff, RZ, 0xc0, !PT ;  /* 0x000000ff02067812 */ /* 0x000fca00078ec0ff */
[----:B------:R-:W-:-:S05]  /*2f40*/  VIADD R9, R6, 0xffffffff ;  /* 0xffffffff06097836 */ /* 0x000fca0000000000 */
[----:B------:R-:W-:-:S13]  /*2f50*/  ISETP.GT.U32.AND P0, PT, R9, 0xfd, PT ;  /* 0x000000fd0900780c */ /* 0x000fda0003f04070 */
[----:B------:R-:W-:Y:S01]  /*2f60*/  @!P0 IMAD.MOV.U32 R7, RZ, RZ, RZ ;  /* 0x000000ffff078224 */ /* 0x000fe200078e00ff */
[----:B------:R-:W-:Y:S06]  /*2f70*/  @!P0 BRA `(.L_x_24) ;  /* 0x0000000000408947 */ /* 0x000fec0003800000 */
[----:B------:R-:W-:Y:S01]  /*2f80*/  FSETP.GTU.FTZ.AND P0, PT, |R5|, +INF , PT ;  /* 0x7f8000000500780b */ /* 0x000fe20003f1c200 */
[----:B------:R-:W-:-:S12]  /*2f90*/  IMAD.MOV.U32 R2, RZ, RZ, R5 ;  /* 0x000000ffff027224 */ /* 0x000fd800078e0005 */
[----:B------:R-:W-:Y:S05]  /*2fa0*/  @P0 BRA `(.L_x_25) ;  /* 0x0000000400280947 */ /* 0x000fea0003800000 */
[----:B------:R-:W-:-:S05]  /*2fb0*/  IMAD.MOV.U32 R5, RZ, RZ, 0x40000000 ;  /* 0x40000000ff057424 */ /* 0x000fca00078e00ff */
[----:B------:R-:W-:-:S13]  /*2fc0*/  LOP3.LUT P0, RZ, R8, 0x7fffffff, R5, 0xc8, !PT ;  /* 0x7fffffff08ff7812 */ /* 0x000fda000780c805 */
[----:B------:R-:W-:Y:S05]  /*2fd0*/  @!P0 BRA `(.L_x_26) ;  /* 0x0000000400148947 */ /* 0x000fea0003800000 */
[----:B------:R-:W-:Y:S02]  /*2fe0*/  FSETP.NEU.FTZ.AND P0, PT, |R2|, +INF , PT ;  /* 0x7f8000000200780b */ /* 0x000fe40003f1d200 */
[----:B------:R-:W-:-:S04]  /*2ff0*/  LOP3.LUT P1, RZ, R5, 0x7fffffff, RZ, 0xc0, !PT ;  /* 0x7fffffff05ff7812 */ /* 0x000fc8000782c0ff */
[----:B------:R-:W-:-:S13]  /*3000*/  PLOP3.LUT P0, PT, P0, P1, PT, 0x2f, 0xf2 ;  /* 0x0000000000f2781c */ /* 0x000fda0000702577 */
[----:B------:R-:W-:Y:S05]  /*3010*/  @P0 BRA `(.L_x_27) ;  /* 0x0000000000fc0947 */ /* 0x000fea0003800000 */
[----:B------:R-:W-:-:S13]  /*3020*/  LOP3.LUT P0, RZ, R8, 0x7fffffff, RZ, 0xc0, !PT ;  /* 0x7fffffff08ff7812 */ /* 0x000fda000780c0ff */
[----:B------:R-:W-:Y:S05]  /*3030*/  @!P0 BRA `(.L_x_28) ;  /* 0x0000000000e88947 */ /* 0x000fea0003800000 */
[----:B------:R-:W-:Y:S01]  /*3040*/  ISETP.GE.AND P0, PT, R9, RZ, PT ;  /* 0x000000ff0900720c */ /* 0x000fe20003f06270 */
[----:B------:R-:W-:-:S12]  /*3050*/  IMAD.MOV.U32 R7, RZ, RZ, RZ ;  /* 0x000000ffff077224 */ /* 0x000fd800078e00ff */
[----:B------:R-:W-:Y:S01]  /*3060*/  @!P0 FFMA R8, R2, 1.84467440737095516160e+19, RZ ;  /* 0x5f80000002088823 */ /* 0x000fe200000000ff */
[----:B------:R-:W-:-:S07]  /*3070*/  @!P0 VIADD R7, R7, 0x40 ;  /* 0x0000004007078836 */ /* 0x000fce0000000000 */
.L_x_24:
[----:B------:R-:W-:Y:S01]  /*3080*/  LEA R5, R6, 0xc0800000, 0x17 ;  /* 0xc080000006057811 */ /* 0x000fe200078eb8ff */
[----:B------:R-:W-:Y:S01]  /*3090*/  UMOV UR4, 0x40000000 ;  /* 0x4000000000047882 */ /* 0x000fe20000000000 */
[----:B------:R-:W-:Y:S01]  /*30a0*/  IADD3 R6, PT, PT, R7, 0x80, -R6 ;  /* 0x0000008007067810 */ /* 0x000fe20007ffe806 */
[----:B------:R-:W-:Y:S02]  /*30b0*/  UIADD3 UR4, UPT, UPT, UR4, -0x800000, URZ ;  /* 0xff80000004047890 */ /* 0x000fe4000fffe0ff */
[----:B------:R-:W-:-:S04]  /*30c0*/  IMAD.IADD R5, R8, 0x1, -R5 ;  /* 0x0000000108057824 */ /* 0x000fc800078e0a05 */
[----:B------:R-:W0:Y:S01]  /*30d0*/  MUFU.RCP R2, R5 ;  /* 0x0000000500027308 */ /* 0x000e220000001000 */
[----:B------:R-:W-:-:S04]  /*30e0*/  FADD.FTZ R9, -R5, -RZ ;  /* 0x800000ff05097221 */ /* 0x000fc80000010100 */
[----:B0-----:R-:W-:-:S04]  /*30f0*/  FFMA R11, R2, R9, 1 ;  /* 0x3f800000020b7423 */ /* 0x001fc80000000009 */
[----:B------:R-:W-:-:S04]  /*3100*/  FFMA R2, R2, R11, R2 ;  /* 0x0000000b02027223 */ /* 0x000fc80000000002 */
[----:B------:R-:W-:-:S04]  /*3110*/  FFMA R8, R2, UR4, RZ ;  /* 0x0000000402087c23 */ /* 0x000fc800080000ff */
[----:B------:R-:W-:-:S04]  /*3120*/  FFMA R11, R9, R8, UR4 ;  /* 0x00000004090b7e23 */ /* 0x000fc80008000008 */
[----:B------:R-:W-:-:S04]  /*3130*/  FFMA R11, R2, R11, R8 ;  /* 0x0000000b020b7223 */ /* 0x000fc80000000008 */
[----:B------:R-:W-:-:S04]  /*3140*/  FFMA R10, R9, R11, UR4 ;  /* 0x00000004090a7e23 */ /* 0x000fc8000800000b */
[----:B------:R-:W-:-:S05]  /*3150*/  FFMA R8, R2, R10, R11 ;  /* 0x0000000a02087223 */ /* 0x000fca000000000b */
[----:B------:R-:W-:-:S04]  /*3160*/  SHF.R.U32.HI R5, RZ, 0x17, R8 ;  /* 0x00000017ff057819 */ /* 0x000fc80000011608 */
[----:B------:R-:W-:-:S05]  /*3170*/  LOP3.LUT R5, R5, 0xff, RZ, 0xc0, !PT ;  /* 0x000000ff05057812 */ /* 0x000fca00078ec0ff */
[----:B------:R-:W-:-:S04]  /*3180*/  IMAD.IADD R9, R5, 0x1, R6 ;  /* 0x0000000105097824 */ /* 0x000fc800078e0206 */
[----:B------:R-:W-:-:S05]  /*3190*/  VIADD R5, R9, 0xffffffff ;  /* 0xffffffff09057836 */ /* 0x000fca0000000000 */
[----:B------:R-:W-:-:S13]  /*31a0*/  ISETP.GE.U32.AND P0, PT, R5, 0xfe, PT ;  /* 0x000000fe0500780c */ /* 0x000fda0003f06070 */
[----:B------:R-:W-:Y:S05]  /*31b0*/  @!P0 BRA `(.L_x_29) ;  /* 0x0000000000808947 */ /* 0x000fea0003800000 */
[----:B------:R-:W-:-:S13]  /*31c0*/  ISETP.GT.AND P0, PT, R9, 0xfe, PT ;  /* 0x000000fe0900780c */ /* 0x000fda0003f04270 */
[----:B------:R-:W-:Y:S05]  /*31d0*/  @P0 BRA `(.L_x_30) ;  /* 0x00000000006c0947 */ /* 0x000fea0003800000 */
[----:B------:R-:W-:-:S13]  /*31e0*/  ISETP.GE.AND P0, PT, R9, 0x1, PT ;  /* 0x000000010900780c */ /* 0x000fda0003f06270 */
[----:B------:R-:W-:Y:S05]  /*31f0*/  @P0 BRA `(.L_x_31) ;  /* 0x0000000000980947 */ /* 0x000fea0003800000 */
[----:B------:R-:W-:Y:S02]  /*3200*/  ISETP.GE.AND P0, PT, R9, -0x18, PT ;  /* 0xffffffe80900780c */ /* 0x000fe40003f06270 */
[----:B------:R-:W-:-:S11]  /*3210*/  LOP3.LUT R8, R8, 0x80000000, RZ, 0xc0, !PT ;  /* 0x8000000008087812 */ /* 0x000fd600078ec0ff */
[----:B------:R-:W-:Y:S05]  /*3220*/  @!P0 BRA `(.L_x_31) ;  /* 0x00000000008c8947 */ /* 0x000fea0003800000 */
[CC--:B------:R-:W-:Y:S01]  /*3230*/  FFMA.RZ R5, R2.reuse, R10.reuse, R11 ;  /* 0x0000000a02057223 */ /* 0x0c0fe2000000c00b */
[C---:B------:R-:W-:Y:S01]  /*3240*/  VIADD R7, R9.reuse, 0x20 ;  /* 0x0000002009077836 */ /* 0x040fe20000000000 */
[C---:B------:R-:W-:Y:S02]  /*3250*/  ISETP.NE.AND P2, PT, R9.reuse, RZ, PT ;  /* 0x000000ff0900720c */ /* 0x040fe40003f45270 */
[----:B------:R-:W-:Y:S01]  /*3260*/  ISETP.NE.AND P1, PT, R9, RZ, PT ;  /* 0x000000ff0900720c */ /* 0x000fe20003f25270 */
[----:B------:R-:W-:Y:S01]  /*3270*/  IMAD.MOV R9, RZ, RZ, -R9 ;  /* 0x000000ffff097224 */ /* 0x000fe200078e0a09 */
[----:B------:R-:W-:Y:S01]  /*3280*/  LOP3.LUT R6, R5, 0x7fffff, RZ, 0xc0, !PT ;  /* 0x007fffff05067812 */ /* 0x000fe200078ec0ff */
[CCC-:B------:R-:W-:Y:S01]  /*3290*/  FFMA.RP R5, R2.reuse, R10.reuse, R11.reuse ;  /* 0x0000000a02057223 */ /* 0x1c0fe2000000800b */
[----:B------:R-:W-:Y:S02]  /*32a0*/  FFMA.RM R2, R2, R10, R11 ;  /* 0x0000000a02027223 */ /* 0x000fe4000000400b */
[----:B------:R-:W-:-:S03]  /*32b0*/  LOP3.LUT R6, R6, 0x800000, RZ, 0xfc, !PT ;  /* 0x0080000006067812 */ /* 0x000fc600078efcff */
[----:B------:R-:W-:Y:S02]  /*32c0*/  FSETP.NEU.FTZ.AND P0, PT, R5, R2, PT ;  /* 0x000000020500720b */ /* 0x000fe40003f1d000 */
[----:B------:R-:W-:Y:S02]  /*32d0*/  SHF.L.U32 R7, R6, R7, RZ ;  /* 0x0000000706077219 */ /* 0x000fe400000006ff */
[----:B------:R-:W-:Y:S02]  /*32e0*/  SEL R5, R9, RZ, P2 ;  /* 0x000000ff09057207 */ /* 0x000fe40001000000 */
[----:B------:R-:W-:Y:S02]  /*32f0*/  ISETP.NE.AND P1, PT, R7, RZ, P1 ;  /* 0x000000ff0700720c */ /* 0x000fe40000f25270 */
[----:B------:R-:W-:Y:S02]  /*3300*/  SHF.R.U32.HI R5, RZ, R5, R6 ;  /* 0x00000005ff057219 */ /* 0x000fe40000011606 */
[----:B------:R-:W-:-:S02]  /*3310*/  PLOP3.LUT P0, PT, P0, P1, PT, 0xf8, 0x8f ;  /* 0x00000000008f781c */ /* 0x000fc40000703f70 */
[----:B------:R-:W-:Y:S02]  /*3320*/  SHF.R.U32.HI R7, RZ, 0x1, R5 ;  /* 0x00000001ff077819 */ /* 0x000fe40000011605 */
[----:B------:R-:W-:-:S04]  /*3330*/  SEL R2, RZ, 0x1, !P0 ;  /* 0x00000001ff027807 */ /* 0x000fc80004000000 */
[----:B------:R-:W-:-:S04]  /*3340*/  LOP3.LUT R2, R2, 0x1, R7, 0xf8, !PT ;  /* 0x0000000102027812 */ /* 0x000fc800078ef807 */
[----:B------:R-:W-:-:S05]  /*3350*/  LOP3.LUT R2, R2, R5, RZ, 0xc0, !PT ;  /* 0x0000000502027212 */ /* 0x000fca00078ec0ff */
[----:B------:R-:W-:-:S05]  /*3360*/  IMAD.IADD R7, R7, 0x1, R2 ;  /* 0x0000000107077824 */ /* 0x000fca00078e0202 */
[----:B------:R-:W-:Y:S01]  /*3370*/  LOP3.LUT R8, R7, R8, RZ, 0xfc, !PT ;  /* 0x0000000807087212 */ /* 0x000fe200078efcff */
[----:B------:R-:W-:Y:S06]  /*3380*/  BRA `(.L_x_31) ;  /* 0x0000000000347947 */ /* 0x000fec0003800000 */
.L_x_30:
[----:B------:R-:W-:-:S04]  /*3390*/  LOP3.LUT R8, R8, 0x80000000, RZ, 0xc0, !PT ;  /* 0x8000000008087812 */ /* 0x000fc800078ec0ff */
[----:B------:R-:W-:Y:S01]  /*33a0*/  LOP3.LUT R8, R8, 0x7f800000, RZ, 0xfc, !PT ;  /* 0x7f80000008087812 */ /* 0x000fe200078efcff */
[----:B------:R-:W-:Y:S06]  /*33b0*/  BRA `(.L_x_31) ;  /* 0x0000000000287947 */ /* 0x000fec0003800000 */
.L_x_29:
[----:B------:R-:W-:Y:S01]  /*33c0*/  IMAD R8, R6, 0x800000, R8 ;  /* 0x0080000006087824 */ /* 0x000fe200078e0208 */
[----:B------:R-:W-:Y:S06]  /*33d0*/  BRA `(.L_x_31) ;  /* 0x0000000000207947 */ /* 0x000fec0003800000 */
.L_x_28:
[----:B------:R-:W-:-:S04]  /*33e0*/  LOP3.LUT R8, R8, 0x80000000, R5, 0x48, !PT ;  /* 0x8000000008087812 */ /* 0x000fc800078e4805 */
[----:B------:R-:W-:Y:S01]  /*33f0*/  LOP3.LUT R8, R8, 0x7f800000, RZ, 0xfc, !PT ;  /* 0x7f80000008087812 */ /* 0x000fe200078efcff */
[----:B------:R-:W-:Y:S06]  /*3400*/  BRA `(.L_x_31) ;  /* 0x0000000000147947 */ /* 0x000fec0003800000 */
.L_x_27:
[----:B------:R-:W-:Y:S01]  /*3410*/  LOP3.LUT R8, R8, 0x80000000, R5, 0x48, !PT ;  /* 0x8000000008087812 */ /* 0x000fe200078e4805 */
[----:B------:R-:W-:Y:S06]  /*3420*/  BRA `(.L_x_31) ;  /* 0x00000000000c7947 */ /* 0x000fec0003800000 */
.L_x_26:
[----:B------:R-:W0:Y:S01]  /*3430*/  MUFU.RSQ R8, -QNAN ;  /* 0xffc0000000087908 */ /* 0x000e220000001400 */
[----:B------:R-:W-:Y:S05]  /*3440*/  BRA `(.L_x_31) ;  /* 0x0000000000047947 */ /* 0x000fea0003800000 */
.L_x_25:
[----:B------:R-:W-:-:S07]  /*3450*/  FADD.FTZ R8, R2, 2 ;  /* 0x4000000002087421 */ /* 0x000fce0000010000 */
.L_x_31:
[----:B------:R-:W-:-:S04]  /*3460*/  IMAD.MOV.U32 R5, RZ, RZ, 0x0 ;  /* 0x00000000ff057424 */ /* 0x000fc800078e00ff */
[----:B0-----:R-:W-:Y:S05]  /*3470*/  RET.REL.NODEC R4 `(_Z9init_randiiPf) ;  /* 0xffffffc804e07950 */ /* 0x001fea0003c3ffff */
.L_x_32:
        /* <DEDUP_REMOVED lines=16> */
.L_x_34:


//--------------------- .nv.global.init           --------------------------
	.section	.nv.global.init,"aw",@progbits
	.align	4
.nv.global.init:
	.type		mrg32k3aM1SubSeq,@object
	.size		mrg32k3aM1SubSeq,(mrg32k3aM2SubSeq - mrg32k3aM1SubSeq)
mrg32k3aM1SubSeq:
        /*0000*/ 	.byte	0x0b, 0xcc, 0xee, 0x04, 0x73, 0x29, 0x8b, 0x6f, 0xf6, 0x53, 0x03, 0xf6, 0x23, 0xf6, 0xea, 0xda
        /* <DEDUP_REMOVED lines=125> */
	.type		mrg32k3aM2SubSeq,@object
	.size		mrg32k3aM2SubSeq,(mrg32k3aM1 - mrg32k3aM2SubSeq)
mrg32k3aM2SubSeq:
        /* <DEDUP_REMOVED lines=126> */
	.type		mrg32k3aM1,@object
	.size		mrg32k3aM1,(mrg32k3aM1Seq - mrg32k3aM1)
mrg32k3aM1:
        /* <DEDUP_REMOVED lines=144> */
	.type		mrg32k3aM1Seq,@object
	.size		mrg32k3aM1Seq,(mrg32k3aM2 - mrg32k3aM1Seq)
mrg32k3aM1Seq:
        /* <DEDUP_REMOVED lines=144> */
	.type		mrg32k3aM2,@object
	.size		mrg32k3aM2,(mrg32k3aM2Seq - mrg32k3aM2)
mrg32k3aM2:
        /* <DEDUP_REMOVED lines=144> */
	.type		mrg32k3aM2Seq,@object
	.size		mrg32k3aM2Seq,(precalc_xorwow_matrix - mrg32k3aM2Seq)
mrg32k3aM2Seq:
        /* <DEDUP_REMOVED lines=144> */
	.type		precalc_xorwow_matrix,@object
	.size		precalc_xorwow_matrix,(precalc_xorwow_offset_matrix - precalc_xorwow_matrix)
precalc_xorwow_matrix:
        /* <DEDUP_REMOVED lines=6400> */
	.type		precalc_xorwow_offset_matrix,@object
	.size		precalc_xorwow_offset_matrix,(.L_1 - precalc_xorwow_offset_matrix)
precalc_xorwow_offset_matrix:
        /* <DEDUP_REMOVED lines=6400> */
.L_1:


//--------------------- .nv.shared.reserved.0     --------------------------
	.section	.nv.shared.reserved.0,"aw",@nobits
	.weak		__nv_reservedSMEM_offset_0_alias
	.size		__nv_reservedSMEM_offset_0_alias, 0, 64
	.other		__nv_reservedSMEM_offset_0_alias,@"STO_CUDA_RESERVED_SHARED STV_DEFAULT"
__nv_reservedSMEM_offset_0_alias:
	.zero		0
	.zero		64


//--------------------- .nv.constant0._Z6matmuliiiPfS_S_S_ --------------------------
	.section	.nv.constant0._Z6matmuliiiPfS_S_S_,"a",@progbits
	.sectionflags	@""
	.align	4
.nv.constant0._Z6matmuliiiPfS_S_S_:
	.zero		944


//--------------------- .nv.constant0._Z9init_randiiPf --------------------------
	.section	.nv.constant0._Z9init_randiiPf,"a",@progbits
	.sectionflags	@""
	.align	4
.nv.constant0._Z9init_randiiPf:
	.zero		912


//--------------------- SYMBOLS --------------------------

	.type		.nv.reservedSmem.offset0,@object
	.size		.nv.reservedSmem.offset0,0x4
